//
// Generated by NVIDIA NVVM Compiler
//
// Compiler Build ID: CL-36424714
// Cuda compilation tools, release 13.0, V13.0.88
// Based on NVVM 20.0.0
//

.version 9.0
.target sm_100
.address_size 64

	// .globl	_Z22partial_softmax_kernelPKfP6MaxSumi
.extern .shared .align 16 .b8 sdata[];

.visible .entry _Z22partial_softmax_kernelPKfP6MaxSumi(
	.param .u64 .ptr .align 1 _Z22partial_softmax_kernelPKfP6MaxSumi_param_0,
	.param .u64 .ptr .align 1 _Z22partial_softmax_kernelPKfP6MaxSumi_param_1,
	.param .u32 _Z22partial_softmax_kernelPKfP6MaxSumi_param_2
)
{
	.reg .pred 	%p<17>;
	.reg .b32 	%r<53>;
	.reg .b32 	%f<73>;
	.reg .b64 	%rd<9>;
	.reg .b64 	%fd<57>;

	ld.param.u64 	%rd2, [_Z22partial_softmax_kernelPKfP6MaxSumi_param_0];
	ld.param.u64 	%rd3, [_Z22partial_softmax_kernelPKfP6MaxSumi_param_1];
	ld.param.u32 	%r17, [_Z22partial_softmax_kernelPKfP6MaxSumi_param_2];
	mov.u32 	%r1, %tid.x;
	mov.u32 	%r52, %ntid.x;
	mov.u32 	%r3, %ctaid.x;
	mad.lo.s32 	%r51, %r3, %r52, %r1;
	setp.ge.u32 	%p1, %r51, %r17;
	mov.f32 	%f65, 0fFF800000;
	mov.f32 	%f66, 0f00000000;
	@%p1 bra 	$L__BB0_6;
	mov.u32 	%r18, %nctaid.x;
	mul.lo.s32 	%r5, %r52, %r18;
	cvta.to.global.u64 	%rd1, %rd2;
	mov.f32 	%f66, 0f00000000;
	mov.f32 	%f65, 0fFF800000;
$L__BB0_2:
	mul.wide.u32 	%rd4, %r51, 4;
	add.s64 	%rd5, %rd1, %rd4;
	ld.global.f32 	%f3, [%rd5];
	setp.leu.f32 	%p2, %f3, %f65;
	@%p2 bra 	$L__BB0_4;
	sub.f32 	%f48, %f65, %f3;
	fma.rn.f32 	%f49, %f48, 0f3BBB989D, 0f3F000000;
	cvt.sat.f32.f32 	%f50, %f49;
	mov.f32 	%f51, 0f4B400001;
	mov.f32 	%f52, 0f437C0000;
	fma.rm.f32 	%f53, %f50, %f52, %f51;
	add.f32 	%f54, %f53, 0fCB40007F;
	neg.f32 	%f55, %f54;
	fma.rn.f32 	%f56, %f48, 0f3FB8AA3B, %f55;
	fma.rn.f32 	%f57, %f48, 0f32A57060, %f56;
	mov.b32 	%r21, %f53;
	shl.b32 	%r22, %r21, 23;
	mov.b32 	%f58, %r22;
	ex2.approx.ftz.f32 	%f59, %f57;
	mul.f32 	%f60, %f59, %f58;
	fma.rn.f32 	%f66, %f66, %f60, 0f3F800000;
	mov.f32 	%f65, %f3;
	bra.uni 	$L__BB0_5;
$L__BB0_4:
	sub.f32 	%f36, %f3, %f65;
	fma.rn.f32 	%f37, %f36, 0f3BBB989D, 0f3F000000;
	cvt.sat.f32.f32 	%f38, %f37;
	mov.f32 	%f39, 0f4B400001;
	mov.f32 	%f40, 0f437C0000;
	fma.rm.f32 	%f41, %f38, %f40, %f39;
	add.f32 	%f42, %f41, 0fCB40007F;
	neg.f32 	%f43, %f42;
	fma.rn.f32 	%f44, %f36, 0f3FB8AA3B, %f43;
	fma.rn.f32 	%f45, %f36, 0f32A57060, %f44;
	mov.b32 	%r19, %f41;
	shl.b32 	%r20, %r19, 23;
	mov.b32 	%f46, %r20;
	ex2.approx.ftz.f32 	%f47, %f45;
	fma.rn.f32 	%f66, %f47, %f46, %f66;
$L__BB0_5:
	add.s32 	%r51, %r51, %r5;
	setp.lt.u32 	%p3, %r51, %r17;
	@%p3 bra 	$L__BB0_2;
$L__BB0_6:
	shl.b32 	%r23, %r1, 3;
	mov.u32 	%r24, sdata;
	add.s32 	%r8, %r24, %r23;
	st.shared.v2.f32 	[%r8], {%f65, %f66};
	bar.sync 	0;
	setp.lt.u32 	%p4, %r52, 2;
	@%p4 bra 	$L__BB0_21;
$L__BB0_7:
	shr.u32 	%r10, %r52, 1;
	setp.ge.u32 	%p5, %r1, %r10;
	@%p5 bra 	$L__BB0_20;
	ld.shared.v2.f32 	{%f12, %f15}, [%r8];
	shl.b32 	%r25, %r10, 3;
	add.s32 	%r26, %r8, %r25;
	ld.shared.v2.f32 	{%f18, %f21}, [%r26];
	setp.eq.f32 	%p6, %f12, 0fFF800000;
	mov.f32 	%f71, %f18;
	mov.f32 	%f72, %f21;
	@%p6 bra 	$L__BB0_19;
	setp.eq.f32 	%p7, %f18, 0fFF800000;
	mov.f32 	%f71, %f12;
	mov.f32 	%f72, %f15;
	@%p7 bra 	$L__BB0_19;
	setp.leu.f32 	%p8, %f12, %f18;
	@%p8 bra 	$L__BB0_15;
	sub.f32 	%f22, %f18, %f12;
	cvt.f64.f32 	%fd1, %f22;
	fma.rn.f64 	%fd33, %fd1, 0d3FF71547652B82FE, 0d4338000000000000;
	{
	.reg .b32 %temp; 
	mov.b64 	{%r11, %temp}, %fd33;
	}
	mov.f64 	%fd34, 0dC338000000000000;
	add.rn.f64 	%fd35, %fd33, %fd34;
	fma.rn.f64 	%fd36, %fd35, 0dBFE62E42FEFA39EF, %fd1;
	fma.rn.f64 	%fd37, %fd35, 0dBC7ABC9E3B39803F, %fd36;
	fma.rn.f64 	%fd38, %fd37, 0d3E5ADE1569CE2BDF, 0d3E928AF3FCA213EA;
	fma.rn.f64 	%fd39, %fd38, %fd37, 0d3EC71DEE62401315;
	fma.rn.f64 	%fd40, %fd39, %fd37, 0d3EFA01997C89EB71;
	fma.rn.f64 	%fd41, %fd40, %fd37, 0d3F2A01A014761F65;
	fma.rn.f64 	%fd42, %fd41, %fd37, 0d3F56C16C1852B7AF;
	fma.rn.f64 	%fd43, %fd42, %fd37, 0d3F81111111122322;
	fma.rn.f64 	%fd44, %fd43, %fd37, 0d3FA55555555502A1;
	fma.rn.f64 	%fd45, %fd44, %fd37, 0d3FC5555555555511;
	fma.rn.f64 	%fd46, %fd45, %fd37, 0d3FE000000000000B;
	fma.rn.f64 	%fd47, %fd46, %fd37, 0d3FF0000000000000;
	fma.rn.f64 	%fd48, %fd47, %fd37, 0d3FF0000000000000;
	{
	.reg .b32 %temp; 
	mov.b64 	{%r12, %temp}, %fd48;
	}
	{
	.reg .b32 %temp; 
	mov.b64 	{%temp, %r13}, %fd48;
	}
	shl.b32 	%r39, %r11, 20;
	add.s32 	%r40, %r39, %r13;
	mov.b64 	%fd55, {%r12, %r40};
	{
	.reg .b32 %temp; 
	mov.b64 	{%temp, %r41}, %fd1;
	}
	mov.b32 	%f62, %r41;
	abs.f32 	%f23, %f62;
	setp.lt.f32 	%p12, %f23, 0f4086232B;
	@%p12 bra 	$L__BB0_14;
	setp.lt.f32 	%p13, %f22, 0f00000000;
	add.f64 	%fd49, %fd1, 0d7FF0000000000000;
	selp.f64 	%fd55, 0d0000000000000000, %fd49, %p13;
	setp.geu.f32 	%p14, %f23, 0f40874800;
	@%p14 bra 	$L__BB0_14;
	shr.u32 	%r42, %r11, 31;
	add.s32 	%r43, %r11, %r42;
	shr.s32 	%r44, %r43, 1;
	shl.b32 	%r45, %r44, 20;
	add.s32 	%r46, %r13, %r45;
	mov.b64 	%fd50, {%r12, %r46};
	sub.s32 	%r47, %r11, %r44;
	shl.b32 	%r48, %r47, 20;
	add.s32 	%r49, %r48, 1072693248;
	mov.b32 	%r50, 0;
	mov.b64 	%fd51, {%r50, %r49};
	mul.f64 	%fd55, %fd51, %fd50;
$L__BB0_14:
	cvt.f64.f32 	%fd52, %f21;
	cvt.f64.f32 	%fd53, %f15;
	fma.rn.f64 	%fd54, %fd55, %fd52, %fd53;
	cvt.rn.f32.f64 	%f72, %fd54;
	mov.f32 	%f71, %f12;
	bra.uni 	$L__BB0_19;
$L__BB0_15:
	sub.f32 	%f26, %f12, %f18;
	cvt.f64.f32 	%fd6, %f26;
	fma.rn.f64 	%fd11, %fd6, 0d3FF71547652B82FE, 0d4338000000000000;
	{
	.reg .b32 %temp; 
	mov.b64 	{%r14, %temp}, %fd11;
	}
	mov.f64 	%fd12, 0dC338000000000000;
	add.rn.f64 	%fd13, %fd11, %fd12;
	fma.rn.f64 	%fd14, %fd13, 0dBFE62E42FEFA39EF, %fd6;
	fma.rn.f64 	%fd15, %fd13, 0dBC7ABC9E3B39803F, %fd14;
	fma.rn.f64 	%fd16, %fd15, 0d3E5ADE1569CE2BDF, 0d3E928AF3FCA213EA;
	fma.rn.f64 	%fd17, %fd16, %fd15, 0d3EC71DEE62401315;
	fma.rn.f64 	%fd18, %fd17, %fd15, 0d3EFA01997C89EB71;
	fma.rn.f64 	%fd19, %fd18, %fd15, 0d3F2A01A014761F65;
	fma.rn.f64 	%fd20, %fd19, %fd15, 0d3F56C16C1852B7AF;
	fma.rn.f64 	%fd21, %fd20, %fd15, 0d3F81111111122322;
	fma.rn.f64 	%fd22, %fd21, %fd15, 0d3FA55555555502A1;
	fma.rn.f64 	%fd23, %fd22, %fd15, 0d3FC5555555555511;
	fma.rn.f64 	%fd24, %fd23, %fd15, 0d3FE000000000000B;
	fma.rn.f64 	%fd25, %fd24, %fd15, 0d3FF0000000000000;
	fma.rn.f64 	%fd26, %fd25, %fd15, 0d3FF0000000000000;
	{
	.reg .b32 %temp; 
	mov.b64 	{%r15, %temp}, %fd26;
	}
	{
	.reg .b32 %temp; 
	mov.b64 	{%temp, %r16}, %fd26;
	}
	shl.b32 	%r27, %r14, 20;
	add.s32 	%r28, %r27, %r16;
	mov.b64 	%fd56, {%r15, %r28};
	{
	.reg .b32 %temp; 
	mov.b64 	{%temp, %r29}, %fd6;
	}
	mov.b32 	%f61, %r29;
	abs.f32 	%f27, %f61;
	setp.lt.f32 	%p9, %f27, 0f4086232B;
	@%p9 bra 	$L__BB0_18;
	setp.lt.f32 	%p10, %f26, 0f00000000;
	add.f64 	%fd27, %fd6, 0d7FF0000000000000;
	selp.f64 	%fd56, 0d0000000000000000, %fd27, %p10;
	setp.geu.f32 	%p11, %f27, 0f40874800;
	@%p11 bra 	$L__BB0_18;
	shr.u32 	%r30, %r14, 31;
	add.s32 	%r31, %r14, %r30;
	shr.s32 	%r32, %r31, 1;
	shl.b32 	%r33, %r32, 20;
	add.s32 	%r34, %r16, %r33;
	mov.b64 	%fd28, {%r15, %r34};
	sub.s32 	%r35, %r14, %r32;
	shl.b32 	%r36, %r35, 20;
	add.s32 	%r37, %r36, 1072693248;
	mov.b32 	%r38, 0;
	mov.b64 	%fd29, {%r38, %r37};
	mul.f64 	%fd56, %fd29, %fd28;
$L__BB0_18:
	cvt.f64.f32 	%fd30, %f15;
	cvt.f64.f32 	%fd31, %f21;
	fma.rn.f64 	%fd32, %fd56, %fd30, %fd31;
	cvt.rn.f32.f64 	%f72, %fd32;
	mov.f32 	%f71, %f18;
$L__BB0_19:
	st.shared.v2.f32 	[%r8], {%f71, %f72};
$L__BB0_20:
	bar.sync 	0;
	setp.gt.u32 	%p15, %r52, 3;
	mov.u32 	%r52, %r10;
	@%p15 bra 	$L__BB0_7;
$L__BB0_21:
	setp.ne.s32 	%p16, %r1, 0;
	@%p16 bra 	$L__BB0_23;
	cvta.to.global.u64 	%rd6, %rd3;
	mul.wide.u32 	%rd7, %r3, 8;
	add.s64 	%rd8, %rd6, %rd7;
	ld.shared.v2.f32 	{%f63, %f64}, [sdata];
	st.global.v2.f32 	[%rd8], {%f63, %f64};
$L__BB0_23:
	ret;

}
	// .globl	_Z22final_reduction_kernelP6MaxSumS0_i
.visible .entry _Z22final_reduction_kernelP6MaxSumS0_i(
	.param .u64 .ptr .align 1 _Z22final_reduction_kernelP6MaxSumS0_i_param_0,
	.param .u64 .ptr .align 1 _Z22final_reduction_kernelP6MaxSumS0_i_param_1,
	.param .u32 _Z22final_reduction_kernelP6MaxSumS0_i_param_2
)
{
	.reg .pred 	%p<13>;
	.reg .b32 	%r<37>;
	.reg .b32 	%f<39>;
	.reg .b64 	%rd<8>;
	.reg .b64 	%fd<57>;

	ld.param.u64 	%rd4, [_Z22final_reduction_kernelP6MaxSumS0_i_param_0];
	ld.param.u64 	%rd5, [_Z22final_reduction_kernelP6MaxSumS0_i_param_1];
	ld.param.u32 	%r10, [_Z22final_reduction_kernelP6MaxSumS0_i_param_2];
	mov.u32 	%r11, %tid.x;
	setp.ne.s32 	%p1, %r11, 0;
	@%p1 bra 	$L__BB1_16;
	setp.lt.s32 	%p2, %r10, 1;
	mov.f32 	%f35, 0fFF800000;
	mov.f32 	%f36, 0f00000000;
	@%p2 bra 	$L__BB1_15;
	neg.s32 	%r36, %r10;
	cvta.to.global.u64 	%rd7, %rd4;
	mov.f32 	%f36, 0f00000000;
	mov.f32 	%f35, 0fFF800000;
$L__BB1_3:
	mov.f32 	%f2, %f36;
	mov.f32 	%f1, %f35;
	ld.global.v2.f32 	{%f9, %f12}, [%rd7];
	setp.eq.f32 	%p3, %f1, 0fFF800000;
	mov.f32 	%f35, %f9;
	mov.f32 	%f36, %f12;
	@%p3 bra 	$L__BB1_14;
	setp.eq.f32 	%p4, %f9, 0fFF800000;
	mov.f32 	%f35, %f1;
	mov.f32 	%f36, %f2;
	@%p4 bra 	$L__BB1_14;
	setp.leu.f32 	%p5, %f1, %f9;
	@%p5 bra 	$L__BB1_10;
	sub.f32 	%f13, %f9, %f1;
	cvt.f64.f32 	%fd1, %f13;
	fma.rn.f64 	%fd33, %fd1, 0d3FF71547652B82FE, 0d4338000000000000;
	{
	.reg .b32 %temp; 
	mov.b64 	{%r3, %temp}, %fd33;
	}
	mov.f64 	%fd34, 0dC338000000000000;
	add.rn.f64 	%fd35, %fd33, %fd34;
	fma.rn.f64 	%fd36, %fd35, 0dBFE62E42FEFA39EF, %fd1;
	fma.rn.f64 	%fd37, %fd35, 0dBC7ABC9E3B39803F, %fd36;
	fma.rn.f64 	%fd38, %fd37, 0d3E5ADE1569CE2BDF, 0d3E928AF3FCA213EA;
	fma.rn.f64 	%fd39, %fd38, %fd37, 0d3EC71DEE62401315;
	fma.rn.f64 	%fd40, %fd39, %fd37, 0d3EFA01997C89EB71;
	fma.rn.f64 	%fd41, %fd40, %fd37, 0d3F2A01A014761F65;
	fma.rn.f64 	%fd42, %fd41, %fd37, 0d3F56C16C1852B7AF;
	fma.rn.f64 	%fd43, %fd42, %fd37, 0d3F81111111122322;
	fma.rn.f64 	%fd44, %fd43, %fd37, 0d3FA55555555502A1;
	fma.rn.f64 	%fd45, %fd44, %fd37, 0d3FC5555555555511;
	fma.rn.f64 	%fd46, %fd45, %fd37, 0d3FE000000000000B;
	fma.rn.f64 	%fd47, %fd46, %fd37, 0d3FF0000000000000;
	fma.rn.f64 	%fd48, %fd47, %fd37, 0d3FF0000000000000;
	{
	.reg .b32 %temp; 
	mov.b64 	{%r4, %temp}, %fd48;
	}
	{
	.reg .b32 %temp; 
	mov.b64 	{%temp, %r5}, %fd48;
	}
	shl.b32 	%r24, %r3, 20;
	add.s32 	%r25, %r24, %r5;
	mov.b64 	%fd55, {%r4, %r25};
	{
	.reg .b32 %temp; 
	mov.b64 	{%temp, %r26}, %fd1;
	}
	mov.b32 	%f32, %r26;
	abs.f32 	%f14, %f32;
	setp.lt.f32 	%p9, %f14, 0f4086232B;
	@%p9 bra 	$L__BB1_9;
	setp.lt.f32 	%p10, %f13, 0f00000000;
	add.f64 	%fd49, %fd1, 0d7FF0000000000000;
	selp.f64 	%fd55, 0d0000000000000000, %fd49, %p10;
	setp.geu.f32 	%p11, %f14, 0f40874800;
	@%p11 bra 	$L__BB1_9;
	shr.u32 	%r27, %r3, 31;
	add.s32 	%r28, %r3, %r27;
	shr.s32 	%r29, %r28, 1;
	shl.b32 	%r30, %r29, 20;
	add.s32 	%r31, %r5, %r30;
	mov.b64 	%fd50, {%r4, %r31};
	sub.s32 	%r32, %r3, %r29;
	shl.b32 	%r33, %r32, 20;
	add.s32 	%r34, %r33, 1072693248;
	mov.b32 	%r35, 0;
	mov.b64 	%fd51, {%r35, %r34};
	mul.f64 	%fd55, %fd51, %fd50;
$L__BB1_9:
	cvt.f64.f32 	%fd52, %f12;
	cvt.f64.f32 	%fd53, %f2;
	fma.rn.f64 	%fd54, %fd55, %fd52, %fd53;
	cvt.rn.f32.f64 	%f36, %fd54;
	mov.f32 	%f35, %f1;
	bra.uni 	$L__BB1_14;
$L__BB1_10:
	sub.f32 	%f17, %f1, %f9;
	cvt.f64.f32 	%fd6, %f17;
	fma.rn.f64 	%fd11, %fd6, 0d3FF71547652B82FE, 0d4338000000000000;
	{
	.reg .b32 %temp; 
	mov.b64 	{%r6, %temp}, %fd11;
	}
	mov.f64 	%fd12, 0dC338000000000000;
	add.rn.f64 	%fd13, %fd11, %fd12;
	fma.rn.f64 	%fd14, %fd13, 0dBFE62E42FEFA39EF, %fd6;
	fma.rn.f64 	%fd15, %fd13, 0dBC7ABC9E3B39803F, %fd14;
	fma.rn.f64 	%fd16, %fd15, 0d3E5ADE1569CE2BDF, 0d3E928AF3FCA213EA;
	fma.rn.f64 	%fd17, %fd16, %fd15, 0d3EC71DEE62401315;
	fma.rn.f64 	%fd18, %fd17, %fd15, 0d3EFA01997C89EB71;
	fma.rn.f64 	%fd19, %fd18, %fd15, 0d3F2A01A014761F65;
	fma.rn.f64 	%fd20, %fd19, %fd15, 0d3F56C16C1852B7AF;
	fma.rn.f64 	%fd21, %fd20, %fd15, 0d3F81111111122322;
	fma.rn.f64 	%fd22, %fd21, %fd15, 0d3FA55555555502A1;
	fma.rn.f64 	%fd23, %fd22, %fd15, 0d3FC5555555555511;
	fma.rn.f64 	%fd24, %fd23, %fd15, 0d3FE000000000000B;
	fma.rn.f64 	%fd25, %fd24, %fd15, 0d3FF0000000000000;
	fma.rn.f64 	%fd26, %fd25, %fd15, 0d3FF0000000000000;
	{
	.reg .b32 %temp; 
	mov.b64 	{%r7, %temp}, %fd26;
	}
	{
	.reg .b32 %temp; 
	mov.b64 	{%temp, %r8}, %fd26;
	}
	shl.b32 	%r12, %r6, 20;
	add.s32 	%r13, %r12, %r8;
	mov.b64 	%fd56, {%r7, %r13};
	{
	.reg .b32 %temp; 
	mov.b64 	{%temp, %r14}, %fd6;
	}
	mov.b32 	%f31, %r14;
	abs.f32 	%f18, %f31;
	setp.lt.f32 	%p6, %f18, 0f4086232B;
	@%p6 bra 	$L__BB1_13;
	setp.lt.f32 	%p7, %f17, 0f00000000;
	add.f64 	%fd27, %fd6, 0d7FF0000000000000;
	selp.f64 	%fd56, 0d0000000000000000, %fd27, %p7;
	setp.geu.f32 	%p8, %f18, 0f40874800;
	@%p8 bra 	$L__BB1_13;
	shr.u32 	%r15, %r6, 31;
	add.s32 	%r16, %r6, %r15;
	shr.s32 	%r17, %r16, 1;
	shl.b32 	%r18, %r17, 20;
	add.s32 	%r19, %r8, %r18;
	mov.b64 	%fd28, {%r7, %r19};
	sub.s32 	%r20, %r6, %r17;
	shl.b32 	%r21, %r20, 20;
	add.s32 	%r22, %r21, 1072693248;
	mov.b32 	%r23, 0;
	mov.b64 	%fd29, {%r23, %r22};
	mul.f64 	%fd56, %fd29, %fd28;
$L__BB1_13:
	cvt.f64.f32 	%fd30, %f2;
	cvt.f64.f32 	%fd31, %f12;
	fma.rn.f64 	%fd32, %fd56, %fd30, %fd31;
	cvt.rn.f32.f64 	%f36, %fd32;
	mov.f32 	%f35, %f9;
$L__BB1_14:
	add.s32 	%r36, %r36, 1;
	setp.ne.s32 	%p12, %r36, 0;
	add.s64 	%rd7, %rd7, 8;
	@%p12 bra 	$L__BB1_3;
$L__BB1_15:
	cvta.to.global.u64 	%rd6, %rd5;
	st.global.v2.f32 	[%rd6], {%f35, %f36};
$L__BB1_16:
	ret;

}
	// .globl	_Z20normalization_kernelPKfPfP6MaxSumi
.visible .entry _Z20normalization_kernelPKfPfP6MaxSumi(
	.param .u64 .ptr .align 1 _Z20normalization_kernelPKfPfP6MaxSumi_param_0,
	.param .u64 .ptr .align 1 _Z20normalization_kernelPKfPfP6MaxSumi_param_1,
	.param .u64 .ptr .align 1 _Z20normalization_kernelPKfPfP6MaxSumi_param_2,
	.param .u32 _Z20normalization_kernelPKfPfP6MaxSumi_param_3
)
{
	.reg .pred 	%p<3>;
	.reg .b32 	%r<13>;
	.reg .b32 	%f<18>;
	.reg .b64 	%rd<10>;

	ld.param.u64 	%rd3, [_Z20normalization_kernelPKfPfP6MaxSumi_param_0];
	ld.param.u64 	%rd4, [_Z20normalization_kernelPKfPfP6MaxSumi_param_1];
	ld.param.u64 	%rd5, [_Z20normalization_kernelPKfPfP6MaxSumi_param_2];
	ld.param.u32 	%r6, [_Z20normalization_kernelPKfPfP6MaxSumi_param_3];
	cvta.to.global.u64 	%rd6, %rd5;
	ld.global.v2.f32 	{%f1, %f2}, [%rd6];
	mov.u32 	%r7, %ctaid.x;
	mov.u32 	%r1, %ntid.x;
	mov.u32 	%r8, %tid.x;
	mad.lo.s32 	%r12, %r7, %r1, %r8;
	setp.ge.s32 	%p1, %r12, %r6;
	@%p1 bra 	$L__BB2_3;
	mov.u32 	%r9, %nctaid.x;
	mul.lo.s32 	%r3, %r1, %r9;
	cvta.to.global.u64 	%rd1, %rd3;
	cvta.to.global.u64 	%rd2, %rd4;
$L__BB2_2:
	mul.wide.s32 	%rd7, %r12, 4;
	add.s64 	%rd8, %rd1, %rd7;
	ld.global.f32 	%f3, [%rd8];
	sub.f32 	%f4, %f3, %f1;
	fma.rn.f32 	%f5, %f4, 0f3BBB989D, 0f3F000000;
	cvt.sat.f32.f32 	%f6, %f5;
	mov.f32 	%f7, 0f4B400001;
	mov.f32 	%f8, 0f437C0000;
	fma.rm.f32 	%f9, %f6, %f8, %f7;
	add.f32 	%f10, %f9, 0fCB40007F;
	neg.f32 	%f11, %f10;
	fma.rn.f32 	%f12, %f4, 0f3FB8AA3B, %f11;
	fma.rn.f32 	%f13, %f4, 0f32A57060, %f12;
	mov.b32 	%r10, %f9;
	shl.b32 	%r11, %r10, 23;
	mov.b32 	%f14, %r11;
	ex2.approx.ftz.f32 	%f15, %f13;
	mul.f32 	%f16, %f15, %f14;
	div.rn.f32 	%f17, %f16, %f2;
	add.s64 	%rd9, %rd2, %rd7;
	st.global.f32 	[%rd9], %f17;
	add.s32 	%r12, %r12, %r3;
	setp.lt.s32 	%p2, %r12, %r6;
	@%p2 bra 	$L__BB2_2;
$L__BB2_3:
	ret;

}


// ===== COMPILED SASS (sm_100) =====

	.target	sm_100

	.elftype	@"ET_EXEC"


//--------------------- .note.nv.tkinfo           --------------------------
	.section	.note.nv.tkinfo,"",@"SHT_NOTE"
	.sectionflags	@"SHF_NOTE_NV_TKINFO"
	.tkinfo
        /*0018*/ 	.word	0x00000002
        /*0030*/ 	.string	""
        /*0030*/ 	.string	"ptxas"
        /*0030*/ 	.string	"Cuda compilation tools, release 13.0, V13.0.88"
        /*0030*/ 	.string	"Build cuda_13.0.r13.0/compiler.36424714_0"
        /*0030*/ 	.string	"-arch sm_100 -m 64 "



//--------------------- .note.nv.cuinfo           --------------------------
	.section	.note.nv.cuinfo,"",@"SHT_NOTE"
	.sectionflags	@"SHF_NOTE_NV_CUINFO"
        /*0018*/ 	.short	0x0002
        /*001a*/ 	.short	0x0064
        /*001c*/ 	.short	0x0082
	.zero		2


//--------------------- .nv.info                  --------------------------
	.section	.nv.info,"",@"SHT_CUDA_INFO"
	.align	4


	//----- nvinfo : EIATTR_REGCOUNT
	.align		4
        /*0000*/ 	.byte	0x04, 0x2f
        /*0002*/ 	.short	(.L_1 - .L_0)
	.align		4
.L_0:
        /*0004*/ 	.word	index@(_Z22partial_softmax_kernelPKfP6MaxSumi)
        /*0008*/ 	.word	0x00000018


	//----- nvinfo : EIATTR_FRAME_SIZE
	.align		4
.L_1:
        /*000c*/ 	.byte	0x04, 0x11
        /*000e*/ 	.short	(.L_3 - .L_2)
	.align		4
.L_2:
        /*0010*/ 	.word	index@(_Z22partial_softmax_kernelPKfP6MaxSumi)
        /*0014*/ 	.word	0x00000000


	//----- nvinfo : EIATTR_REGCOUNT
	.align		4
.L_3:
        /*0018*/ 	.byte	0x04, 0x2f
        /*001a*/ 	.short	(.L_5 - .L_4)
	.align		4
.L_4:
        /*001c*/ 	.word	index@(_Z22final_reduction_kernelP6MaxSumS0_i)
        /*0020*/ 	.word	0x00000014


	//----- nvinfo : EIATTR_FRAME_SIZE
	.align		4
.L_5:
        /*0024*/ 	.byte	0x04, 0x11
        /*0026*/ 	.short	(.L_7 - .L_6)
	.align		4
.L_6:
        /*0028*/ 	.word	index@(_Z22final_reduction_kernelP6MaxSumS0_i)
        /*002c*/ 	.word	0x00000000


	//----- nvinfo : EIATTR_REGCOUNT
	.align		4
.L_7:
        /*0030*/ 	.byte	0x04, 0x2f
        /*0032*/ 	.short	(.L_9 - .L_8)
	.align		4
.L_8:
        /*0034*/ 	.word	index@(_Z20normalization_kernelPKfPfP6MaxSumi)
        /*0038*/ 	.word	0x00000016


	//----- nvinfo : EIATTR_FRAME_SIZE
	.align		4
.L_9:
        /*003c*/ 	.byte	0x04, 0x11
        /*003e*/ 	.short	(.L_11 - .L_10)
	.align		4
.L_10:
        /*0040*/ 	.word	index@($__internal_0_$__cuda_sm3x_div_rn_noftz_f32_slowpath)
        /*0044*/ 	.word	0x00000000


	//----- nvinfo : EIATTR_FRAME_SIZE
	.align		4
.L_11:
        /*0048*/ 	.byte	0x04, 0x11
        /*004a*/ 	.short	(.L_13 - .L_12)
	.align		4
.L_12:
        /*004c*/ 	.word	index@(_Z20normalization_kernelPKfPfP6MaxSumi)
        /*0050*/ 	.word	0x00000000


	//----- nvinfo : EIATTR_MIN_STACK_SIZE
	.align		4
.L_13:
        /*0054*/ 	.byte	0x04, 0x12
        /*0056*/ 	.short	(.L_15 - .L_14)
	.align		4
.L_14:
        /*0058*/ 	.word	index@(_Z20normalization_kernelPKfPfP6MaxSumi)
        /*005c*/ 	.word	0x00000000


	//----- nvinfo : EIATTR_MIN_STACK_SIZE
	.align		4
.L_15:
        /*0060*/ 	.byte	0x04, 0x12
        /*0062*/ 	.short	(.L_17 - .L_16)
	.align		4
.L_16:
        /*0064*/ 	.word	index@(_Z22final_reduction_kernelP6MaxSumS0_i)
        /*0068*/ 	.word	0x00000000


	//----- nvinfo : EIATTR_MIN_STACK_SIZE
	.align		4
.L_17:
        /*006c*/ 	.byte	0x04, 0x12
        /*006e*/ 	.short	(.L_19 - .L_18)
	.align		4
.L_18:
        /*0070*/ 	.word	index@(_Z22partial_softmax_kernelPKfP6MaxSumi)
        /*0074*/ 	.word	0x00000000
.L_19:


//--------------------- .nv.compat                --------------------------
	.section	.nv.compat,"",@"SHT_CUDA_COMPAT_INFO"
	.align	4
        /*0000*/ 	.byte	0x02, 0x09, 0x00, 0x00, 0x02, 0x02, 0x01, 0x00, 0x02, 0x05, 0x05, 0x00, 0x03, 0x07, 0x01, 0x01
        /*0010*/ 	.byte	0x02, 0x03, 0x00, 0x00, 0x02, 0x06, 0x01, 0x00, 0x04, 0x0b, 0x08, 0x00, 0x01, 0x00, 0x00, 0x00
        /*0020*/ 	.byte	0x00, 0x00, 0x00, 0x00


//--------------------- .nv.info._Z20normalization_kernelPKfPfP6MaxSumi --------------------------
	.section	.nv.info._Z20normalization_kernelPKfPfP6MaxSumi,"",@"SHT_CUDA_INFO"
	.sectionflags	@""
	.align	4


	//----- nvinfo : EIATTR_CUDA_API_VERSION
	.align		4
        /*0000*/ 	.byte	0x04, 0x37
        /*0002*/ 	.short	(.L_21 - .L_20)
.L_20:
        /*0004*/ 	.word	0x00000082


	//----- nvinfo : EIATTR_KPARAM_INFO
	.align		4
.L_21:
        /*0008*/ 	.byte	0x04, 0x17
        /*000a*/ 	.short	(.L_23 - .L_22)
.L_22:
        /*000c*/ 	.word	0x00000000
        /*0010*/ 	.short	0x0003
        /*0012*/ 	.short	0x0018
        /*0014*/ 	.byte	0x00, 0xf0, 0x11, 0x00


	//----- nvinfo : EIATTR_KPARAM_INFO
	.align		4
.L_23:
        /*0018*/ 	.byte	0x04, 0x17
        /*001a*/ 	.short	(.L_25 - .L_24)
.L_24:
        /*001c*/ 	.word	0x00000000
        /*0020*/ 	.short	0x0002
        /*0022*/ 	.short	0x0010
        /*0024*/ 	.byte	0x00, 0xf5, 0x21, 0x00


	//----- nvinfo : EIATTR_KPARAM_INFO
	.align		4
.L_25:
        /*0028*/ 	.byte	0x04, 0x17
        /*002a*/ 	.short	(.L_27 - .L_26)
.L_26:
        /*002c*/ 	.word	0x00000000
        /*0030*/ 	.short	0x0001
        /*0032*/ 	.short	0x0008
        /*0034*/ 	.byte	0x00, 0xf5, 0x21, 0x00


	//----- nvinfo : EIATTR_KPARAM_INFO
	.align		4
.L_27:
        /*0038*/ 	.byte	0x04, 0x17
        /*003a*/ 	.short	(.L_29 - .L_28)
.L_28:
        /*003c*/ 	.word	0x00000000
        /*0040*/ 	.short	0x0000
        /*0042*/ 	.short	0x0000
        /*0044*/ 	.byte	0x00, 0xf5, 0x21, 0x00


	//----- nvinfo : EIATTR_SPARSE_MMA_MASK
	.align		4
.L_29:
        /*0048*/ 	.byte	0x03, 0x50
        /*004a*/ 	.short	0x0000


	//----- nvinfo : EIATTR_MAXREG_COUNT
	.align		4
        /*004c*/ 	.byte	0x03, 0x1b
        /*004e*/ 	.short	0x00ff


	//----- nvinfo : EIATTR_MERCURY_ISA_VERSION
	.align		4
        /*0050*/ 	.byte	0x03, 0x5f
        /*0052*/ 	.short	0x0101


	//----- nvinfo : EIATTR_VRC_CTA_INIT_COUNT
	.align		4
        /*0054*/ 	.byte	0x02, 0x4a
	.zero		1
	.zero		1


	//----- nvinfo : EIATTR_EXIT_INSTR_OFFSETS
	.align		4
        /*0058*/ 	.byte	0x04, 0x1c
        /*005a*/ 	.short	(.L_31 - .L_30)


	//   ....[0]....
.L_30:
        /*005c*/ 	.word	0x00000070


	//   ....[1]....
        /*0060*/ 	.word	0x00000300


	//----- nvinfo : EIATTR_CRS_STACK_SIZE
	.align		4
.L_31:
        /*0064*/ 	.byte	0x04, 0x1e
        /*0066*/ 	.short	(.L_33 - .L_32)
.L_32:
        /*0068*/ 	.word	0x00000000


	//----- nvinfo : EIATTR_CBANK_PARAM_SIZE
	.align		4
.L_33:
        /*006c*/ 	.byte	0x03, 0x19
        /*006e*/ 	.short	0x001c


	//----- nvinfo : EIATTR_PARAM_CBANK
	.align		4
        /*0070*/ 	.byte	0x04, 0x0a
        /*0072*/ 	.short	(.L_35 - .L_34)
	.align		4
.L_34:
        /*0074*/ 	.word	index@(.nv.constant0._Z20normalization_kernelPKfPfP6MaxSumi)
        /*0078*/ 	.short	0x0380
        /*007a*/ 	.short	0x001c


	//----- nvinfo : EIATTR_SW_WAR
	.align		4
.L_35:
        /*007c*/ 	.byte	0x04, 0x36
        /*007e*/ 	.short	(.L_37 - .L_36)
.L_36:
        /*0080*/ 	.word	0x00000008
.L_37:


//--------------------- .nv.info._Z22final_reduction_kernelP6MaxSumS0_i --------------------------
	.section	.nv.info._Z22final_reduction_kernelP6MaxSumS0_i,"",@"SHT_CUDA_INFO"
	.sectionflags	@""
	.align	4


	//----- nvinfo : EIATTR_CUDA_API_VERSION
	.align		4
        /*0000*/ 	.byte	0x04, 0x37
        /*0002*/ 	.short	(.L_39 - .L_38)
.L_38:
        /*0004*/ 	.word	0x00000082


	//----- nvinfo : EIATTR_KPARAM_INFO
	.align		4
.L_39:
        /*0008*/ 	.byte	0x04, 0x17
        /*000a*/ 	.short	(.L_41 - .L_40)
.L_40:
        /*000c*/ 	.word	0x00000000
        /*0010*/ 	.short	0x0002
        /*0012*/ 	.short	0x0010
        /*0014*/ 	.byte	0x00, 0xf0, 0x11, 0x00


	//----- nvinfo : EIATTR_KPARAM_INFO
	.align		4
.L_41:
        /*0018*/ 	.byte	0x04, 0x17
        /*001a*/ 	.short	(.L_43 - .L_42)
.L_42:
        /*001c*/ 	.word	0x00000000
        /*0020*/ 	.short	0x0001
        /*0022*/ 	.short	0x0008
        /*0024*/ 	.byte	0x00, 0xf5, 0x21, 0x00


	//----- nvinfo : EIATTR_KPARAM_INFO
	.align		4
.L_43:
        /*0028*/ 	.byte	0x04, 0x17
        /*002a*/ 	.short	(.L_45 - .L_44)
.L_44:
        /*002c*/ 	.word	0x00000000
        /*0030*/ 	.short	0x0000
        /*0032*/ 	.short	0x0000
        /*0034*/ 	.byte	0x00, 0xf5, 0x21, 0x00


	//----- nvinfo : EIATTR_SPARSE_MMA_MASK
	.align		4
.L_45:
        /*0038*/ 	.byte	0x03, 0x50
        /*003a*/ 	.short	0x0000


	//----- nvinfo : EIATTR_MAXREG_COUNT
	.align		4
        /*003c*/ 	.byte	0x03, 0x1b
        /*003e*/ 	.short	0x00ff


	//----- nvinfo : EIATTR_MERCURY_ISA_VERSION
	.align		4
        /*0040*/ 	.byte	0x03, 0x5f
        /*0042*/ 	.short	0x0101


	//----- nvinfo : EIATTR_VRC_CTA_INIT_COUNT
	.align		4
        /*0044*/ 	.byte	0x02, 0x4a
	.zero		1
	.zero		1


	//----- nvinfo : EIATTR_EXIT_INSTR_OFFSETS
	.align		4
        /*0048*/ 	.byte	0x04, 0x1c
        /*004a*/ 	.short	(.L_47 - .L_46)


	//   ....[0]....
.L_46:
        /*004c*/ 	.word	0x00000030


	//   ....[1]....
        /*0050*/ 	.word	0x00000a90


	//----- nvinfo : EIATTR_CBANK_PARAM_SIZE
	.align		4
.L_47:
        /*0054*/ 	.byte	0x03, 0x19
        /*0056*/ 	.short	0x0014


	//----- nvinfo : EIATTR_PARAM_CBANK
	.align		4
        /*0058*/ 	.byte	0x04, 0x0a
        /*005a*/ 	.short	(.L_49 - .L_48)
	.align		4
.L_48:
        /*005c*/ 	.word	index@(.nv.constant0._Z22final_reduction_kernelP6MaxSumS0_i)
        /*0060*/ 	.short	0x0380
        /*0062*/ 	.short	0x0014


	//----- nvinfo : EIATTR_SW_WAR
	.align		4
.L_49:
        /*0064*/ 	.byte	0x04, 0x36
        /*0066*/ 	.short	(.L_51 - .L_50)
.L_50:
        /*0068*/ 	.word	0x00000008
.L_51:


//--------------------- .nv.info._Z22partial_softmax_kernelPKfP6MaxSumi --------------------------
	.section	.nv.info._Z22partial_softmax_kernelPKfP6MaxSumi,"",@"SHT_CUDA_INFO"
	.sectionflags	@""
	.align	4


	//----- nvinfo : EIATTR_CUDA_API_VERSION
	.align		4
        /*0000*/ 	.byte	0x04, 0x37
        /*0002*/ 	.short	(.L_53 - .L_52)
.L_52:
        /*0004*/ 	.word	0x00000082


	//----- nvinfo : EIATTR_KPARAM_INFO
	.align		4
.L_53:
        /*0008*/ 	.byte	0x04, 0x17
        /*000a*/ 	.short	(.L_55 - .L_54)
.L_54:
        /*000c*/ 	.word	0x00000000
        /*0010*/ 	.short	0x0002
        /*0012*/ 	.short	0x0010
        /*0014*/ 	.byte	0x00, 0xf0, 0x11, 0x00


	//----- nvinfo : EIATTR_KPARAM_INFO
	.align		4
.L_55:
        /*0018*/ 	.byte	0x04, 0x17
        /*001a*/ 	.short	(.L_57 - .L_56)
.L_56:
        /*001c*/ 	.word	0x00000000
        /*0020*/ 	.short	0x0001
        /*0022*/ 	.short	0x0008
        /*0024*/ 	.byte	0x00, 0xf5, 0x21, 0x00


	//----- nvinfo : EIATTR_KPARAM_INFO
	.align		4
.L_57:
        /*0028*/ 	.byte	0x04, 0x17
        /*002a*/ 	.short	(.L_59 - .L_58)
.L_58:
        /*002c*/ 	.word	0x00000000
        /*0030*/ 	.short	0x0000
        /*0032*/ 	.short	0x0000
        /*0034*/ 	.byte	0x00, 0xf5, 0x21, 0x00


	//----- nvinfo : EIATTR_SPARSE_MMA_MASK
	.align		4
.L_59:
        /*0038*/ 	.byte	0x03, 0x50
        /*003a*/ 	.short	0x0000


	//----- nvinfo : EIATTR_MAXREG_COUNT
	.align		4
        /*003c*/ 	.byte	0x03, 0x1b
        /*003e*/ 	.short	0x00ff


	//----- nvinfo : EIATTR_NUM_BARRIERS
	.align		4
        /*0040*/ 	.byte	0x02, 0x4c
        /*0042*/ 	.byte	0x01
	.zero		1


	//----- nvinfo : EIATTR_MERCURY_ISA_VERSION
	.align		4
        /*0044*/ 	.byte	0x03, 0x5f
        /*0046*/ 	.short	0x0101


	//----- nvinfo : EIATTR_VRC_CTA_INIT_COUNT
	.align		4
        /*0048*/ 	.byte	0x02, 0x4a
	.zero		1
	.zero		1


	//----- nvinfo : EIATTR_EXIT_INSTR_OFFSETS
	.align		4
        /*004c*/ 	.byte	0x04, 0x1c
        /*004e*/ 	.short	(.L_61 - .L_60)


	//   ....[0]....
.L_60:
        /*0050*/ 	.word	0x00000dd0


	//   ....[1]....
        /*0054*/ 	.word	0x00000e50


	//----- nvinfo : EIATTR_CRS_STACK_SIZE
	.align		4
.L_61:
        /*0058*/ 	.byte	0x04, 0x1e
        /*005a*/ 	.short	(.L_63 - .L_62)
.L_62:
        /*005c*/ 	.word	0x00000000


	//----- nvinfo : EIATTR_CBANK_PARAM_SIZE
	.align		4
.L_63:
        /*0060*/ 	.byte	0x03, 0x19
        /*0062*/ 	.short	0x0014


	//----- nvinfo : EIATTR_PARAM_CBANK
	.align		4
        /*0064*/ 	.byte	0x04, 0x0a
        /*0066*/ 	.short	(.L_65 - .L_64)
	.align		4
.L_64:
        /*0068*/ 	.word	index@(.nv.constant0._Z22partial_softmax_kernelPKfP6MaxSumi)
        /*006c*/ 	.short	0x0380
        /*006e*/ 	.short	0x0014


	//----- nvinfo : EIATTR_SW_WAR
	.align		4
.L_65:
        /*0070*/ 	.byte	0x04, 0x36
        /*0072*/ 	.short	(.L_67 - .L_66)
.L_66:
        /*0074*/ 	.word	0x00000008
.L_67:


//--------------------- .nv.callgraph             --------------------------
	.section	.nv.callgraph,"",@"SHT_CUDA_CALLGRAPH"
	.align	4
	.sectionentsize	8
	.align		4
        /*0000*/ 	.word	0x00000000
	.align		4
        /*0004*/ 	.word	0xffffffff
	.align		4
        /*0008*/ 	.word	0x00000000
	.align		4
        /*000c*/ 	.word	0xfffffffe
	.align		4
        /*0010*/ 	.word	0x00000000
	.align		4
        /*0014*/ 	.word	0xfffffffd
	.align		4
        /*0018*/ 	.word	0x00000000
	.align		4
        /*001c*/ 	.word	0xfffffffc


//--------------------- .text._Z20normalization_kernelPKfPfP6MaxSumi --------------------------
	.section	.text._Z20normalization_kernelPKfPfP6MaxSumi,"ax",@progbits
	.align	128
        .global         _Z20normalization_kernelPKfPfP6MaxSumi
        .type           _Z20normalization_kernelPKfPfP6MaxSumi,@function
        .size           _Z20normalization_kernelPKfPfP6MaxSumi,(.L_x_40 - _Z20normalization_kernelPKfPfP6MaxSumi)
        .other          _Z20normalization_kernelPKfPfP6MaxSumi,@"STO_CUDA_ENTRY STV_DEFAULT"
_Z20normalization_kernelPKfPfP6MaxSumi:
.text._Z20normalization_kernelPKfPfP6MaxSumi:
[----:B------:R-:W-:Y:S01]  /*0000*/  LDC R1, c[0x0][0x37c] ;  /* 0x0000df00ff017b82 */ /* 0x000fe20000000800 */
[----:B------:R-:W0:Y:S07]  /*0010*/  S2R R9, SR_TID.X ;  /* 0x0000000000097919 */ /* 0x000e2e0000002100 */
[----:B------:R-:W0:Y:S01]  /*0020*/  S2UR UR4, SR_CTAID.X ;  /* 0x00000000000479c3 */ /* 0x000e220000002500 */
[----:B------:R-:W1:Y:S07]  /*0030*/  LDCU UR5, c[0x0][0x398] ;  /* 0x00007300ff0577ac */ /* 0x000e6e0008000800 */
[----:B------:R-:W0:Y:S02]  /*0040*/  LDC R8, c[0x0][0x360] ;  /* 0x0000d800ff087b82 */ /* 0x000e240000000800 */
[----:B0-----:R-:W-:-:S05]  /*0050*/  IMAD R9, R8, UR4, R9 ;  /* 0x0000000408097c24 */ /* 0x001fca000f8e0209 */
[----:B-1----:R-:W-:-:S13]  /*0060*/  ISETP.GE.AND P0, PT, R9, UR5, PT ;  /* 0x0000000509007c0c */ /* 0x002fda000bf06270 */
[----:B------:R-:W-:Y:S05]  /*0070*/  @P0 EXIT ;  /* 0x000000000000094d */ /* 0x000fea0003800000 */
[----:B------:R-:W0:Y:S01]  /*0080*/  LDC.64 R2, c[0x0][0x390] ;  /* 0x0000e400ff027b82 */ /* 0x000e220000000a00 */
[----:B------:R-:W0:Y:S01]  /*0090*/  LDCU.64 UR4, c[0x0][0x358] ;  /* 0x00006b00ff0477ac */ /* 0x000e220008000a00 */
[----:B------:R-:W1:Y:S06]  /*00a0*/  LDCU UR6, c[0x0][0x370] ;  /* 0x00006e00ff0677ac */ /* 0x000e6c0008000800 */
[----:B------:R-:W2:Y:S01]  /*00b0*/  LDC.64 R6, c[0x0][0x380] ;  /* 0x0000e000ff067b82 */ /* 0x000ea20000000a00 */
[----:B------:R-:W3:Y:S07]  /*00c0*/  LDCU UR7, c[0x0][0x398] ;  /* 0x00007300ff0777ac */ /* 0x000eee0008000800 */
[----:B------:R-:W4:Y:S01]  /*00d0*/  LDC.64 R4, c[0x0][0x388] ;  /* 0x0000e200ff047b82 */ /* 0x000f220000000a00 */
[----:B0-----:R-:W5:Y:S01]  /*00e0*/  LDG.E.64 R2, desc[UR4][R2.64] ;  /* 0x0000000402027981 */ /* 0x001f62000c1e1b00 */
[----:B-1-3--:R-:W-:-:S07]  /*00f0*/  IMAD R8, R8, UR6, RZ ;  /* 0x0000000608087c24 */ /* 0x00afce000f8e02ff */
.L_x_2:
[----:B0-2---:R-:W-:-:S06]  /*0100*/  IMAD.WIDE R10, R9, 0x4, R6 ;  /* 0x00000004090a7825 */ /* 0x005fcc00078e0206 */
[----:B------:R-:W2:Y:S01]  /*0110*/  LDG.E R11, desc[UR4][R10.64] ;  /* 0x000000040a0b7981 */ /* 0x000ea2000c1e1900 */
[----:B------:R-:W-:Y:S01]  /*0120*/  IMAD.MOV.U32 R13, RZ, RZ, 0x3bbb989d ;  /* 0x3bbb989dff0d7424 */ /* 0x000fe200078e00ff */
[----:B-----5:R-:W0:Y:S01]  /*0130*/  MUFU.RCP R14, R3 ;  /* 0x00000003000e7308 */ /* 0x020e220000001000 */
[----:B------:R-:W-:Y:S01]  /*0140*/  IMAD.MOV.U32 R15, RZ, RZ, 0x437c0000 ;  /* 0x437c0000ff0f7424 */ /* 0x000fe200078e00ff */
[----:B------:R-:W-:Y:S01]  /*0150*/  BSSY.RECONVERGENT B0, `(.L_x_0) ;  /* 0x0000017000007945 */ /* 0x000fe20003800200 */
[----:B--2---:R-:W-:Y:S01]  /*0160*/  FADD R0, -R2, R11 ;  /* 0x0000000b02007221 */ /* 0x004fe20000000100 */
[----:B0-----:R-:W-:-:S03]  /*0170*/  FFMA R11, -R3, R14, 1 ;  /* 0x3f800000030b7423 */ /* 0x001fc6000000010e */
[----:B------:R-:W-:-:S04]  /*0180*/  FFMA.SAT R12, R0, R13, 0.5 ;  /* 0x3f000000000c7423 */ /* 0x000fc8000000200d */
[----:B------:R-:W-:Y:S01]  /*0190*/  FFMA.RM R12, R12, R15, 12582913 ;  /* 0x4b4000010c0c7423 */ /* 0x000fe2000000400f */
[----:B------:R-:W-:Y:S01]  /*01a0*/  FFMA R15, R14, R11, R14 ;  /* 0x0000000b0e0f7223 */ /* 0x000fe2000000000e */
[--C-:B------:R-:W-:Y:S02]  /*01b0*/  IMAD.MOV.U32 R11, RZ, RZ, R9.reuse ;  /* 0x000000ffff0b7224 */ /* 0x100fe400078e0009 */
[----:B------:R-:W-:Y:S01]  /*01c0*/  FADD R13, R12, -12583039 ;  /* 0xcb40007f0c0d7421 */ /* 0x000fe20000000000 */
[----:B------:R-:W-:-:S03]  /*01d0*/  IMAD.IADD R9, R8, 0x1, R9 ;  /* 0x0000000108097824 */ /* 0x000fc600078e0209 */
[C---:B------:R-:W-:Y:S02]  /*01e0*/  FFMA R13, R0.reuse, 1.4426950216293334961, -R13 ;  /* 0x3fb8aa3b000d7823 */ /* 0x040fe4000000080d */
[----:B------:R-:W-:Y:S02]  /*01f0*/  ISETP.GE.AND P2, PT, R9, UR7, PT ;  /* 0x0000000709007c0c */ /* 0x000fe4000bf46270 */
[----:B------:R-:W-:Y:S01]  /*0200*/  FFMA R13, R0, 1.925963033500011079e-08, R13 ;  /* 0x32a57060000d7823 */ /* 0x000fe2000000000d */
[----:B------:R-:W-:-:S05]  /*0210*/  IMAD.SHL.U32 R0, R12, 0x800000, RZ ;  /* 0x008000000c007824 */ /* 0x000fca00078e00ff */
[----:B------:R-:W0:Y:S02]  /*0220*/  MUFU.EX2 R13, R13 ;  /* 0x0000000d000d7308 */ /* 0x000e240000000800 */
[----:B0-----:R-:W-:-:S06]  /*0230*/  FMUL R0, R0, R13 ;  /* 0x0000000d00007220 */ /* 0x001fcc0000400000 */
[----:B------:R-:W0:Y:S01]  /*0240*/  FCHK P0, R0, R3 ;  /* 0x0000000300007302 */ /* 0x000e220000000000 */
[----:B------:R-:W-:-:S04]  /*0250*/  FFMA R10, R0, R15, RZ ;  /* 0x0000000f000a7223 */ /* 0x000fc800000000ff */
[----:B------:R-:W-:-:S04]  /*0260*/  FFMA R12, -R3, R10, R0 ;  /* 0x0000000a030c7223 */ /* 0x000fc80000000100 */
[----:B------:R-:W-:Y:S01]  /*0270*/  FFMA R15, R15, R12, R10 ;  /* 0x0000000c0f0f7223 */ /* 0x000fe2000000000a */
[----:B0-----:R-:W-:Y:S06]  /*0280*/  @!P0 BRA `(.L_x_1) ;  /* 0x00000000000c8947 */ /* 0x001fec0003800000 */
[----:B------:R-:W-:-:S07]  /*0290*/  MOV R10, 0x2b0 ;  /* 0x000002b0000a7802 */ /* 0x000fce0000000f00 */
[----:B----4-:R-:W-:Y:S05]  /*02a0*/  CALL.REL.NOINC `($__internal_0_$__cuda_sm3x_div_rn_noftz_f32_slowpath) ;  /* 0x0000000000187944 */ /* 0x010fea0003c00000 */
[----:B------:R-:W-:-:S07]  /*02b0*/  IMAD.MOV.U32 R15, RZ, RZ, R0 ;  /* 0x000000ffff0f7224 */ /* 0x000fce00078e0000 */
.L_x_1:
[----:B------:R-:W-:Y:S05]  /*02c0*/  BSYNC.RECONVERGENT B0 ;  /* 0x0000000000007941 */ /* 0x000fea0003800200 */
.L_x_0:
[----:B----4-:R-:W-:-:S05]  /*02d0*/  IMAD.WIDE R10, R11, 0x4, R4 ;  /* 0x000000040b0a7825 */ /* 0x010fca00078e0204 */
[----:B------:R0:W-:Y:S01]  /*02e0*/  STG.E desc[UR4][R10.64], R15 ;  /* 0x0000000f0a007986 */ /* 0x0001e2000c101904 */
[----:B------:R-:W-:Y:S05]  /*02f0*/  @!P2 BRA `(.L_x_2) ;  /* 0xfffffffc0080a947 */ /* 0x000fea000383ffff */
[----:B------:R-:W-:Y:S05]  /*0300*/  EXIT ;  /* 0x000000000000794d */ /* 0x000fea0003800000 */
        .weak           $__internal_0_$__cuda_sm3x_div_rn_noftz_f32_slowpath
        .type           $__internal_0_$__cuda_sm3x_div_rn_noftz_f32_slowpath,@function
        .size           $__internal_0_$__cuda_sm3x_div_rn_noftz_f32_slowpath,(.L_x_40 - $__internal_0_$__cuda_sm3x_div_rn_noftz_f32_slowpath)
$__internal_0_$__cuda_sm3x_div_rn_noftz_f32_slowpath:
[--C-:B------:R-:W-:Y:S01]  /*0310*/  SHF.R.U32.HI R13, RZ, 0x17, R3.reuse ;  /* 0x00000017ff0d7819 */ /* 0x100fe20000011603 */
[----:B------:R-:W-:Y:S01]  /*0320*/  BSSY.RECONVERGENT B1, `(.L_x_3) ;  /* 0x0000064000017945 */ /* 0x000fe20003800200 */
[--C-:B------:R-:W-:Y:S01]  /*0330*/  SHF.R.U32.HI R12, RZ, 0x17, R0.reuse ;  /* 0x00000017ff0c7819 */ /* 0x100fe20000011600 */
[----:B------:R-:W-:Y:S01]  /*0340*/  IMAD.MOV.U32 R14, RZ, RZ, R0 ;  /* 0x000000ffff0e7224 */ /* 0x000fe200078e0000 */
[----:B------:R-:W-:Y:S01]  /*0350*/  LOP3.LUT R13, R13, 0xff, RZ, 0xc0, !PT ;  /* 0x000000ff0d0d7812 */ /* 0x000fe200078ec0ff */
[----:B------:R-:W-:Y:S01]  /*0360*/  IMAD.MOV.U32 R15, RZ, RZ, R3 ;  /* 0x000000ffff0f7224 */ /* 0x000fe200078e0003 */
[----:B------:R-:W-:Y:S02]  /*0370*/  LOP3.LUT R16, R12, 0xff, RZ, 0xc0, !PT ;  /* 0x000000ff0c107812 */ /* 0x000fe400078ec0ff */
[----:B------:R-:W-:-:S03]  /*0380*/  IADD3 R17, PT, PT, R13, -0x1, RZ ;  /* 0xffffffff0d117810 */ /* 0x000fc60007ffe0ff */
[----:B------:R-:W-:Y:S01]  /*0390*/  VIADD R18, R16, 0xffffffff ;  /* 0xffffffff10127836 */ /* 0x000fe20000000000 */
[----:B------:R-:W-:-:S04]  /*03a0*/  ISETP.GT.U32.AND P0, PT, R17, 0xfd, PT ;  /* 0x000000fd1100780c */ /* 0x000fc80003f04070 */
[----:B------:R-:W-:-:S13]  /*03b0*/  ISETP.GT.U32.OR P0, PT, R18, 0xfd, P0 ;  /* 0x000000fd1200780c */ /* 0x000fda0000704470 */
[----:B------:R-:W-:Y:S01]  /*03c0*/  @!P0 IMAD.MOV.U32 R12, RZ, RZ, RZ ;  /* 0x000000ffff0c8224 */ /* 0x000fe200078e00ff */
[----:B------:R-:W-:Y:S06]  /*03d0*/  @!P0 BRA `(.L_x_4) ;  /* 0x00000000005c8947 */ /* 0x000fec0003800000 */
[----:B------:R-:W-:Y:S02]  /*03e0*/  FSETP.GTU.FTZ.AND P1, PT, |R3|, +INF , PT ;  /* 0x7f8000000300780b */ /* 0x000fe40003f3c200 */
[----:B------:R-:W-:-:S04]  /*03f0*/  FSETP.GTU.FTZ.AND P0, PT, |R0|, +INF , PT ;  /* 0x7f8000000000780b */ /* 0x000fc80003f1c200 */
[----:B------:R-:W-:-:S13]  /*0400*/  PLOP3.LUT P0, PT, P0, P1, PT, 0xf8, 0x8f ;  /* 0x00000000008f781c */ /* 0x000fda0000703f70 */
[----:B------:R-:W-:Y:S05]  /*0410*/  @P0 BRA `(.L_x_5) ;  /* 0x00000004004c0947 */ /* 0x000fea0003800000 */
[----:B------:R-:W-:-:S13]  /*0420*/  LOP3.LUT P0, RZ, R15, 0x7fffffff, R14, 0xc8, !PT ;  /* 0x7fffffff0fff7812 */ /* 0x000fda000780c80e */
[----:B------:R-:W-:Y:S05]  /*0430*/  @!P0 BRA `(.L_x_6) ;  /* 0x00000004003c8947 */ /* 0x000fea0003800000 */
[C---:B------:R-:W-:Y:S02]  /*0440*/  FSETP.NEU.FTZ.AND P3, PT, |R0|.reuse, +INF , PT ;  /* 0x7f8000000000780b */ /* 0x040fe40003f7d200 */
[----:B------:R-:W-:Y:S02]  /*0450*/  FSETP.NEU.FTZ.AND P1, PT, |R3|, +INF , PT ;  /* 0x7f8000000300780b */ /* 0x000fe40003f3d200 */
[----:B------:R-:W-:-:S11]  /*0460*/  FSETP.NEU.FTZ.AND P0, PT, |R0|, +INF , PT ;  /* 0x7f8000000000780b */ /* 0x000fd60003f1d200 */
[----:B------:R-:W-:Y:S05]  /*0470*/  @!P1 BRA !P3, `(.L_x_6) ;  /* 0x00000004002c9947 */ /* 0x000fea0005800000 */
[----:B------:R-:W-:-:S04]  /*0480*/  LOP3.LUT P3, RZ, R14, 0x7fffffff, RZ, 0xc0, !PT ;  /* 0x7fffffff0eff7812 */ /* 0x000fc8000786c0ff */
[----:B------:R-:W-:-:S13]  /*0490*/  PLOP3.LUT P1, PT, P1, P3, PT, 0x2f, 0xf2 ;  /* 0x0000000000f2781c */ /* 0x000fda0000f26577 */
[----:B------:R-:W-:Y:S05]  /*04a0*/  @P1 BRA `(.L_x_7) ;  /* 0x0000000400181947 */ /* 0x000fea0003800000 */
[----:B------:R-:W-:-:S04]  /*04b0*/  LOP3.LUT P1, RZ, R15, 0x7fffffff, RZ, 0xc0, !PT ;  /* 0x7fffffff0fff7812 */ /* 0x000fc8000782c0ff */
[----:B------:R-:W-:-:S13]  /*04c0*/  PLOP3.LUT P0, PT, P0, P1, PT, 0x2f, 0xf2 ;  /* 0x0000000000f2781c */ /* 0x000fda0000702577 */
[----:B------:R-:W-:Y:S05]  /*04d0*/  @P0 BRA `(.L_x_8) ;  /* 0x0000000400000947 */ /* 0x000fea0003800000 */
[----:B------:R-:W-:Y:S02]  /*04e0*/  ISETP.GE.AND P0, PT, R18, RZ, PT ;  /* 0x000000ff1200720c */ /* 0x000fe40003f06270 */
[----:B------:R-:W-:-:S11]  /*04f0*/  ISETP.GE.AND P1, PT, R17, RZ, PT ;  /* 0x000000ff1100720c */ /* 0x000fd60003f26270 */
[----:B------:R-:W-:Y:S01]  /*0500*/  @P0 MOV R12, RZ ;  /* 0x000000ff000c0202 */ /* 0x000fe20000000f00 */
[----:B------:R-:W-:Y:S02]  /*0510*/  @!P0 IMAD.MOV.U32 R12, RZ, RZ, -0x40 ;  /* 0xffffffc0ff0c8424 */ /* 0x000fe400078e00ff */
[----:B------:R-:W-:Y:S01]  /*0520*/  @!P0 FFMA R14, R0, 1.84467440737095516160e+19, RZ ;  /* 0x5f800000000e8823 */ /* 0x000fe200000000ff */
[----:B------:R-:W-:Y:S01]  /*0530*/  @!P1 FFMA R15, R3, 1.84467440737095516160e+19, RZ ;  /* 0x5f800000030f9823 */ /* 0x000fe200000000ff */
[----:B------:R-:W-:-:S07]  /*0540*/  @!P1 VIADD R12, R12, 0x40 ;  /* 0x000000400c0c9836 */ /* 0x000fce0000000000 */
.L_x_4:
[----:B------:R-:W-:Y:S01]  /*0550*/  LEA R0, R13, 0xc0800000, 0x17 ;  /* 0xc08000000d007811 */ /* 0x000fe200078eb8ff */
[----:B------:R-:W-:Y:S01]  /*0560*/  VIADD R16, R16, 0xffffff81 ;  /* 0xffffff8110107836 */ /* 0x000fe20000000000 */
[----:B------:R-:W-:Y:S03]  /*0570*/  BSSY.RECONVERGENT B2, `(.L_x_9) ;  /* 0x0000035000027945 */ /* 0x000fe60003800200 */
[----:B------:R-:W-:Y:S02]  /*0580*/  IMAD.IADD R17, R15, 0x1, -R0 ;  /* 0x000000010f117824 */ /* 0x000fe400078e0a00 */
[C---:B------:R-:W-:Y:S02]  /*0590*/  IMAD R0, R16.reuse, -0x800000, R14 ;  /* 0xff80000010007824 */ /* 0x040fe400078e020e */
[----:B------:R0:W1:Y:S01]  /*05a0*/  MUFU.RCP R15, R17 ;  /* 0x00000011000f7308 */ /* 0x0000620000001000 */
[----:B------:R-:W-:Y:S01]  /*05b0*/  FADD.FTZ R19, -R17, -RZ ;  /* 0x800000ff11137221 */ /* 0x000fe20000010100 */
[----:B0-----:R-:W-:-:S04]  /*05c0*/  IADD3 R17, PT, PT, R16, 0x7f, -R13 ;  /* 0x0000007f10117810 */ /* 0x001fc80007ffe80d */
[----:B------:R-:W-:Y:S01]  /*05d0*/  IADD3 R17, PT, PT, R17, R12, RZ ;  /* 0x0000000c11117210 */ /* 0x000fe20007ffe0ff */
[----:B-1----:R-:W-:-:S04]  /*05e0*/  FFMA R18, R15, R19, 1 ;  /* 0x3f8000000f127423 */ /* 0x002fc80000000013 */
[----:B------:R-:W-:-:S04]  /*05f0*/  FFMA R15, R15, R18, R15 ;  /* 0x000000120f0f7223 */ /* 0x000fc8000000000f */
[----:B------:R-:W-:-:S04]  /*0600*/  FFMA R14, R0, R15, RZ ;  /* 0x0000000f000e7223 */ /* 0x000fc800000000ff */
[----:B------:R-:W-:-:S04]  /*0610*/  FFMA R18, R19, R14, R0 ;  /* 0x0000000e13127223 */ /* 0x000fc80000000000 */
[----:B------:R-:W-:-:S04]  /*0620*/  FFMA R18, R15, R18, R14 ;  /* 0x000000120f127223 */ /* 0x000fc8000000000e */
[----:B------:R-:W-:-:S04]  /*0630*/  FFMA R19, R19, R18, R0 ;  /* 0x0000001213137223 */ /* 0x000fc80000000000 */
[----:B------:R-:W-:-:S05]  /*0640*/  FFMA R0, R15, R19, R18 ;  /* 0x000000130f007223 */ /* 0x000fca0000000012 */
[----:B------:R-:W-:-:S04]  /*0650*/  SHF.R.U32.HI R13, RZ, 0x17, R0 ;  /* 0x00000017ff0d7819 */ /* 0x000fc80000011600 */
[----:B------:R-:W-:-:S05]  /*0660*/  LOP3.LUT R13, R13, 0xff, RZ, 0xc0, !PT ;  /* 0x000000ff0d0d7812 */ /* 0x000fca00078ec0ff */
[----:B------:R-:W-:-:S04]  /*0670*/  IMAD.IADD R16, R13, 0x1, R17 ;  /* 0x000000010d107824 */ /* 0x000fc800078e0211 */
[----:B------:R-:W-:-:S05]  /*0680*/  VIADD R12, R16, 0xffffffff ;  /* 0xffffffff100c7836 */ /* 0x000fca0000000000 */
[----:B------:R-:W-:-:S13]  /*0690*/  ISETP.GE.U32.AND P0, PT, R12, 0xfe, PT ;  /* 0x000000fe0c00780c */ /* 0x000fda0003f06070 */
[----:B------:R-:W-:Y:S05]  /*06a0*/  @!P0 BRA `(.L_x_10) ;  /* 0x0000000000808947 */ /* 0x000fea0003800000 */
[----:B------:R-:W-:-:S13]  /*06b0*/  ISETP.GT.AND P0, PT, R16, 0xfe, PT ;  /* 0x000000fe1000780c */ /* 0x000fda0003f04270 */
[----:B------:R-:W-:Y:S05]  /*06c0*/  @P0 BRA `(.L_x_11) ;  /* 0x00000000006c0947 */ /* 0x000fea0003800000 */
[----:B------:R-:W-:-:S13]  /*06d0*/  ISETP.GE.AND P0, PT, R16, 0x1, PT ;  /* 0x000000011000780c */ /* 0x000fda0003f06270 */
[----:B------:R-:W-:Y:S05]  /*06e0*/  @P0 BRA `(.L_x_12) ;  /* 0x0000000000740947 */ /* 0x000fea0003800000 */
[----:B------:R-:W-:Y:S02]  /*06f0*/  ISETP.GE.AND P0, PT, R16, -0x18, PT ;  /* 0xffffffe81000780c */ /* 0x000fe40003f06270 */
[----:B------:R-:W-:-:S11]  /*0700*/  LOP3.LUT R0, R0, 0x80000000, RZ, 0xc0, !PT ;  /* 0x8000000000007812 */ /* 0x000fd600078ec0ff */
[----:B------:R-:W-:Y:S05]  /*0710*/  @!P0 BRA `(.L_x_12) ;  /* 0x0000000000688947 */ /* 0x000fea0003800000 */
[CC--:B------:R-:W-:Y:S01]  /*0720*/  FFMA.RZ R12, R15.reuse, R19.reuse, R18 ;  /* 0x000000130f0c7223 */ /* 0x0c0fe2000000c012 */
[C---:B------:R-:W-:Y:S01]  /*0730*/  VIADD R14, R16.reuse, 0x20 ;  /* 0x00000020100e7836 */ /* 0x040fe20000000000 */
[C---:B------:R-:W-:Y:S02]  /*0740*/  ISETP.NE.AND P3, PT, R16.reuse, RZ, PT ;  /* 0x000000ff1000720c */ /* 0x040fe40003f65270 */
[----:B------:R-:W-:Y:S01]  /*0750*/  ISETP.NE.AND P1, PT, R16, RZ, PT ;  /* 0x000000ff1000720c */ /* 0x000fe20003f25270 */
[----:B------:R-:W-:Y:S01]  /*0760*/  IMAD.MOV R16, RZ, RZ, -R16 ;  /* 0x000000ffff107224 */ /* 0x000fe200078e0a10 */
[----:B------:R-:W-:Y:S01]  /*0770*/  LOP3.LUT R13, R12, 0x7fffff, RZ, 0xc0, !PT ;  /* 0x007fffff0c0d7812 */ /* 0x000fe200078ec0ff */
[CCC-:B------:R-:W-:Y:S01]  /*0780*/  FFMA.RP R12, R15.reuse, R19.reuse, R18.reuse ;  /* 0x000000130f0c7223 */ /* 0x1c0fe20000008012 */
[----:B------:R-:W-:Y:S02]  /*0790*/  FFMA.RM R15, R15, R19, R18 ;  /* 0x000000130f0f7223 */ /* 0x000fe40000004012 */
[----:B------:R-:W-:-:S03]  /*07a0*/  LOP3.LUT R13, R13, 0x800000, RZ, 0xfc, !PT ;  /* 0x008000000d0d7812 */ /* 0x000fc600078efcff */
[----:B------:R-:W-:Y:S02]  /*07b0*/  FSETP.NEU.FTZ.AND P0, PT, R12, R15, PT ;  /* 0x0000000f0c00720b */ /* 0x000fe40003f1d000 */
[----:B------:R-:W-:Y:S02]  /*07c0*/  SHF.L.U32 R14, R13, R14, RZ ;  /* 0x0000000e0d0e7219 */ /* 0x000fe400000006ff */
[----:B------:R-:W-:Y:S02]  /*07d0*/  SEL R12, R16, RZ, P3 ;  /* 0x000000ff100c7207 */ /* 0x000fe40001800000 */
[----:B------:R-:W-:Y:S02]  /*07e0*/  ISETP.NE.AND P1, PT, R14, RZ, P1 ;  /* 0x000000ff0e00720c */ /* 0x000fe40000f25270 */
[----:B------:R-:W-:Y:S02]  /*07f0*/  SHF.R.U32.HI R12, RZ, R12, R13 ;  /* 0x0000000cff0c7219 */ /* 0x000fe4000001160d */
[----:B------:R-:W-:-:S02]  /*0800*/  PLOP3.LUT P0, PT, P0, P1, PT, 0xf8, 0x8f ;  /* 0x00000000008f781c */ /* 0x000fc40000703f70 */
[----:B------:R-:W-:Y:S02]  /*0810*/  SHF.R.U32.HI R14, RZ, 0x1, R12 ;  /* 0x00000001ff0e7819 */ /* 0x000fe4000001160c */
[----:B------:R-:W-:-:S04]  /*0820*/  SEL R13, RZ, 0x1, !P0 ;  /* 0x00000001ff0d7807 */ /* 0x000fc80004000000 */
[----:B------:R-:W-:-:S04]  /*0830*/  LOP3.LUT R13, R13, 0x1, R14, 0xf8, !PT ;  /* 0x000000010d0d7812 */ /* 0x000fc800078ef80e */
[----:B------:R-:W-:-:S04]  /*0840*/  LOP3.LUT R13, R13, R12, RZ, 0xc0, !PT ;  /* 0x0000000c0d0d7212 */ /* 0x000fc800078ec0ff */
[----:B------:R-:W-:-:S04]  /*0850*/  IADD3 R13, PT, PT, R14, R13, RZ ;  /* 0x0000000d0e0d7210 */ /* 0x000fc80007ffe0ff */
[----:B------:R-:W-:Y:S01]  /*0860*/  LOP3.LUT R0, R13, R0, RZ, 0xfc, !PT ;  /* 0x000000000d007212 */ /* 0x000fe200078efcff */
[----:B------:R-:W-:Y:S06]  /*0870*/  BRA `(.L_x_12) ;  /* 0x0000000000107947 */ /* 0x000fec0003800000 */
.L_x_11:
[----:B------:R-:W-:-:S04]  /*0880*/  LOP3.LUT R0, R0, 0x80000000, RZ, 0xc0, !PT ;  /* 0x8000000000007812 */ /* 0x000fc800078ec0ff */
[----:B------:R-:W-:Y:S01]  /*0890*/  LOP3.LUT R0, R0, 0x7f800000, RZ, 0xfc, !PT ;  /* 0x7f80000000007812 */ /* 0x000fe200078efcff */
[----:B------:R-:W-:Y:S06]  /*08a0*/  BRA `(.L_x_12) ;  /* 0x0000000000047947 */ /* 0x000fec0003800000 */
.L_x_10:
[----:B------:R-:W-:-:S07]  /*08b0*/  IMAD R0, R17, 0x800000, R0 ;  /* 0x0080000011007824 */ /* 0x000fce00078e0200 */
.L_x_12:
[----:B------:R-:W-:Y:S05]  /*08c0*/  BSYNC.RECONVERGENT B2 ;  /* 0x0000000000027941 */ /* 0x000fea0003800200 */
.L_x_9:
[----:B------:R-:W-:Y:S05]  /*08d0*/  BRA `(.L_x_13) ;  /* 0x0000000000207947 */ /* 0x000fea0003800000 */
.L_x_8:
[----:B------:R-:W-:-:S04]  /*08e0*/  LOP3.LUT R0, R15, 0x80000000, R14, 0x48, !PT ;  /* 0x800000000f007812 */ /* 0x000fc800078e480e */
[----:B------:R-:W-:Y:S01]  /*08f0*/  LOP3.LUT R0, R0, 0x7f800000, RZ, 0xfc, !PT ;  /* 0x7f80000000007812 */ /* 0x000fe200078efcff */
[----:B------:R-:W-:Y:S06]  /*0900*/  BRA `(.L_x_13) ;  /* 0x0000000000147947 */ /* 0x000fec0003800000 */
.L_x_7:
[----:B------:R-:W-:Y:S01]  /*0910*/  LOP3.LUT R0, R15, 0x80000000, R14, 0x48, !PT ;  /* 0x800000000f007812 */ /* 0x000fe200078e480e */
[----:B------:R-:W-:Y:S06]  /*0920*/  BRA `(.L_x_13) ;  /* 0x00000000000c7947 */ /* 0x000fec0003800000 */
.L_x_6:
[----:B------:R-:W0:Y:S01]  /*0930*/  MUFU.RSQ R0, -QNAN ;  /* 0xffc0000000007908 */ /* 0x000e220000001400 */
[----:B------:R-:W-:Y:S05]  /*0940*/  BRA `(.L_x_13) ;  /* 0x0000000000047947 */ /* 0x000fea0003800000 */
.L_x_5:
[----:B------:R-:W-:-:S07]  /*0950*/  FADD.FTZ R0, R0, R3 ;  /* 0x0000000300007221 */ /* 0x000fce0000010000 */
.L_x_13:
[----:B------:R-:W-:Y:S05]  /*0960*/  BSYNC.RECONVERGENT B1 ;  /* 0x0000000000017941 */ /* 0x000fea0003800200 */
.L_x_3:
[----:B------:R-:W-:Y:S02]  /*0970*/  IMAD.MOV.U32 R12, RZ, RZ, R10 ;  /* 0x000000ffff0c7224 */ /* 0x000fe400078e000a */
[----:B------:R-:W-:-:S04]  /*0980*/  IMAD.MOV.U32 R13, RZ, RZ, 0x0 ;  /* 0x00000000ff0d7424 */ /* 0x000fc800078e00ff */
[----:B0-----:R-:W-:Y:S05]  /*0990*/  RET.REL.NODEC R12 `(_Z20normalization_kernelPKfPfP6MaxSumi) ;  /* 0xfffffff40c987950 */ /* 0x001fea0003c3ffff */
.L_x_14:
[----:B------:R-:W-:-:S00]  /*09a0*/  BRA `(.L_x_14) ;  /* 0xfffffffc00fc7947 */ /* 0x000fc0000383ffff */
[----:B------:R-:W-:-:S00]  /*09b0*/  NOP ;  /* 0x0000000000007918 */ /* 0x000fc00000000000 */
        /* <DEDUP_REMOVED lines=12> */
.L_x_40:


//--------------------- .text._Z22final_reduction_kernelP6MaxSumS0_i --------------------------
	.section	.text._Z22final_reduction_kernelP6MaxSumS0_i,"ax",@progbits
	.align	128
        .global         _Z22final_reduction_kernelP6MaxSumS0_i
        .type           _Z22final_reduction_kernelP6MaxSumS0_i,@function
        .size           _Z22final_reduction_kernelP6MaxSumS0_i,(.L_x_42 - _Z22final_reduction_kernelP6MaxSumS0_i)
        .other          _Z22final_reduction_kernelP6MaxSumS0_i,@"STO_CUDA_ENTRY STV_DEFAULT"
_Z22final_reduction_kernelP6MaxSumS0_i:
.text._Z22final_reduction_kernelP6MaxSumS0_i:
[----:B------:R-:W-:Y:S01]  /*0000*/  LDC R1, c[0x0][0x37c] ;  /* 0x0000df00ff017b82 */ /* 0x000fe20000000800 */
[----:B------:R-:W0:Y:S02]  /*0010*/  S2R R0, SR_TID.X ;  /* 0x0000000000007919 */ /* 0x000e240000002100 */
[----:B0-----:R-:W-:-:S13]  /*0020*/  ISETP.NE.AND P0, PT, R0, RZ, PT ;  /* 0x000000ff0000720c */ /* 0x001fda0003f05270 */
[----:B------:R-:W-:Y:S05]  /*0030*/  @P0 EXIT ;  /* 0x000000000000094d */ /* 0x000fea0003800000 */
[----:B------:R-:W0:Y:S01]  /*0040*/  LDCU UR4, c[0x0][0x390] ;  /* 0x00007200ff0477ac */ /* 0x000e220008000800 */
[----:B------:R-:W-:Y:S02]  /*0050*/  IMAD.MOV.U32 R6, RZ, RZ, -0x800000 ;  /* 0xff800000ff067424 */ /* 0x000fe400078e00ff */
[----:B------:R-:W-:Y:S01]  /*0060*/  IMAD.MOV.U32 R7, RZ, RZ, RZ ;  /* 0x000000ffff077224 */ /* 0x000fe200078e00ff */
[----:B------:R-:W1:Y:S01]  /*0070*/  LDCU.64 UR6, c[0x0][0x358] ;  /* 0x00006b00ff0677ac */ /* 0x000e620008000a00 */
[----:B0-----:R-:W-:-:S09]  /*0080*/  UISETP.GE.AND UP0, UPT, UR4, 0x1, UPT ;  /* 0x000000010400788c */ /* 0x001fd2000bf06270 */
[----:B-1----:R-:W-:Y:S05]  /*0090*/  BRA.U !UP0, `(.L_x_15) ;  /* 0x0000000908747547 */ /* 0x002fea000b800000 */
[----:B------:R-:W-:Y:S01]  /*00a0*/  IMAD.MOV.U32 R7, RZ, RZ, RZ ;  /* 0x000000ffff077224 */ /* 0x000fe200078e00ff */
[----:B------:R-:W-:Y:S01]  /*00b0*/  MOV R6, 0xff800000 ;  /* 0xff80000000067802 */ /* 0x000fe20000000f00 */
[----:B------:R-:W0:Y:S01]  /*00c0*/  LDCU.64 UR8, c[0x0][0x380] ;  /* 0x00007000ff0877ac */ /* 0x000e220008000a00 */
[----:B------:R-:W-:-:S12]  /*00d0*/  UIADD3 UR4, UPT, UPT, -UR4, URZ, URZ ;  /* 0x000000ff04047290 */ /* 0x000fd8000fffe1ff */
.L_x_20:
[----:B0-----:R-:W-:Y:S02]  /*00e0*/  IMAD.U32 R2, RZ, RZ, UR8 ;  /* 0x00000008ff027e24 */ /* 0x001fe4000f8e00ff */
[----:B------:R-:W-:-:S06]  /*00f0*/  IMAD.U32 R3, RZ, RZ, UR9 ;  /* 0x00000009ff037e24 */ /* 0x000fcc000f8e00ff */
[----:B--2---:R-:W2:Y:S01]  /*0100*/  LDG.E.64 R2, desc[UR6][R2.64] ;  /* 0x0000000602027981 */ /* 0x004ea2000c1e1b00 */
[----:B------:R-:W-:Y:S01]  /*0110*/  FSETP.NEU.AND P0, PT, R6, -INF , PT ;  /* 0xff8000000600780b */ /* 0x000fe20003f0d000 */
[----:B------:R-:W-:Y:S01]  /*0120*/  UIADD3 UR4, UPT, UPT, UR4, 0x1, URZ ;  /* 0x0000000104047890 */ /* 0x000fe2000fffe0ff */
[----:B-1-3--:R-:W-:Y:S01]  /*0130*/  IMAD.MOV.U32 R0, RZ, RZ, R7 ;  /* 0x000000ffff007224 */ /* 0x00afe200078e0007 */
[----:B------:R-:W-:Y:S02]  /*0140*/  MOV R5, R6 ;  /* 0x0000000600057202 */ /* 0x000fe40000000f00 */
[----:B------:R-:W-:Y:S01]  /*0150*/  UISETP.NE.AND UP1, UPT, UR4, URZ, UPT ;  /* 0x000000ff0400728c */ /* 0x000fe2000bf25270 */
[----:B--2---:R-:W-:Y:S02]  /*0160*/  IMAD.MOV.U32 R6, RZ, RZ, R2 ;  /* 0x000000ffff067224 */ /* 0x004fe400078e0002 */
[----:B------:R-:W-:-:S05]  /*0170*/  IMAD.MOV.U32 R7, RZ, RZ, R3 ;  /* 0x000000ffff077224 */ /* 0x000fca00078e0003 */
[----:B------:R-:W-:Y:S05]  /*0180*/  @!P0 BRA `(.L_x_16) ;  /* 0x00000008002c8947 */ /* 0x000fea0003800000 */
[----:B------:R-:W-:Y:S01]  /*0190*/  FSETP.NEU.AND P0, PT, R2, -INF , PT ;  /* 0xff8000000200780b */ /* 0x000fe20003f0d000 */
[----:B------:R-:W-:Y:S01]  /*01a0*/  IMAD.MOV.U32 R6, RZ, RZ, R5 ;  /* 0x000000ffff067224 */ /* 0x000fe200078e0005 */
[----:B------:R-:W-:-:S11]  /*01b0*/  MOV R7, R0 ;  /* 0x0000000000077202 */ /* 0x000fd60000000f00 */
[----:B------:R-:W-:Y:S05]  /*01c0*/  @!P0 BRA `(.L_x_16) ;  /* 0x00000008001c8947 */ /* 0x000fea0003800000 */
[----:B------:R-:W-:-:S13]  /*01d0*/  FSETP.GT.AND P0, PT, R5, R2, PT ;  /* 0x000000020500720b */ /* 0x000fda0003f04000 */
[----:B------:R-:W-:Y:S05]  /*01e0*/  @!P0 BRA `(.L_x_17) ;  /* 0x00000004000c8947 */ /* 0x000fea0003800000 */
[----:B------:R-:W-:Y:S01]  /*01f0*/  FADD R6, R2, -R5 ;  /* 0x8000000502067221 */ /* 0x000fe20000000000 */
[----:B------:R-:W-:Y:S01]  /*0200*/  IMAD.MOV.U32 R8, RZ, RZ, 0x652b82fe ;  /* 0x652b82feff087424 */ /* 0x000fe200078e00ff */
[----:B------:R-:W-:Y:S01]  /*0210*/  UMOV UR10, 0xfefa39ef ;  /* 0xfefa39ef000a7882 */ /* 0x000fe20000000000 */
[----:B------:R-:W-:Y:S01]  /*0220*/  IMAD.MOV.U32 R9, RZ, RZ, 0x3ff71547 ;  /* 0x3ff71547ff097424 */ /* 0x000fe200078e00ff */
[----:B------:R-:W-:Y:S02]  /*0230*/  UMOV UR11, 0x3fe62e42 ;  /* 0x3fe62e42000b7882 */ /* 0x000fe40000000000 */
[----:B------:R-:W0:Y:S03]  /*0240*/  F2F.F64.F32 R6, R6 ;  /* 0x0000000600067310 */ /* 0x000e260000201800 */
[----:B0-----:R-:W-:Y:S01]  /*0250*/  DFMA R8, R6, R8, 6.75539944105574400000e+15 ;  /* 0x433800000608742b */ /* 0x001fe20000000008 */
[----:B------:R-:W-:-:S07]  /*0260*/  FSETP.GEU.AND P0, PT, |R7|, 4.1917929649353027344, PT ;  /* 0x4086232b0700780b */ /* 0x000fce0003f0e200 */
[----:B------:R-:W-:-:S08]  /*0270*/  DADD R10, R8, -6.75539944105574400000e+15 ;  /* 0xc3380000080a7429 */ /* 0x000fd00000000000 */
[----:B------:R-:W-:Y:S01]  /*0280*/  DFMA R12, R10, -UR10, R6 ;  /* 0x8000000a0a0c7c2b */ /* 0x000fe20008000006 */
[----:B------:R-:W-:Y:S01]  /*0290*/  UMOV UR10, 0x3b39803f ;  /* 0x3b39803f000a7882 */ /* 0x000fe20000000000 */
[----:B------:R-:W-:-:S06]  /*02a0*/  UMOV UR11, 0x3c7abc9e ;  /* 0x3c7abc9e000b7882 */ /* 0x000fcc0000000000 */
[----:B------:R-:W-:Y:S01]  /*02b0*/  DFMA R10, R10, -UR10, R12 ;  /* 0x8000000a0a0a7c2b */ /* 0x000fe2000800000c */
[----:B------:R-:W-:Y:S01]  /*02c0*/  UMOV UR10, 0x69ce2bdf ;  /* 0x69ce2bdf000a7882 */ /* 0x000fe20000000000 */
[----:B------:R-:W-:Y:S01]  /*02d0*/  IMAD.MOV.U32 R12, RZ, RZ, -0x35dec16 ;  /* 0xfca213eaff0c7424 */ /* 0x000fe200078e00ff */
[----:B------:R-:W-:Y:S01]  /*02e0*/  MOV R13, 0x3e928af3 ;  /* 0x3e928af3000d7802 */ /* 0x000fe20000000f00 */
[----:B------:R-:W-:-:S05]  /*02f0*/  UMOV UR11, 0x3e5ade15 ;  /* 0x3e5ade15000b7882 */ /* 0x000fca0000000000 */
[----:B------:R-:W-:Y:S01]  /*0300*/  DFMA R12, R10, UR10, R12 ;  /* 0x0000000a0a0c7c2b */ /* 0x000fe2000800000c */
[----:B------:R-:W-:Y:S01]  /*0310*/  UMOV UR10, 0x62401315 ;  /* 0x62401315000a7882 */ /* 0x000fe20000000000 */
[----:B------:R-:W-:-:S06]  /*0320*/  UMOV UR11, 0x3ec71dee ;  /* 0x3ec71dee000b7882 */ /* 0x000fcc0000000000 */
[----:B------:R-:W-:Y:S01]  /*0330*/  DFMA R12, R10, R12, UR10 ;  /* 0x0000000a0a0c7e2b */ /* 0x000fe2000800000c */
        /* <DEDUP_REMOVED lines=20> */
[----:B------:R-:W-:-:S08]  /*0480*/  DFMA R12, R10, R12, UR10 ;  /* 0x0000000a0a0c7e2b */ /* 0x000fd0000800000c */
[C---:B------:R-:W-:Y:S02]  /*0490*/  DFMA R14, R10.reuse, R12, 1 ;  /* 0x3ff000000a0e742b */ /* 0x040fe4000000000c */
[----:B------:R0:W1:Y:S06]  /*04a0*/  F2F.F64.F32 R12, R3 ;  /* 0x00000003000c7310 */ /* 0x00006c0000201800 */
[----:B------:R-:W-:Y:S02]  /*04b0*/  DFMA R16, R10, R14, 1 ;  /* 0x3ff000000a10742b */ /* 0x000fe4000000000e */
[----:B------:R0:W2:Y:S08]  /*04c0*/  F2F.F64.F32 R14, R0 ;  /* 0x00000000000e7310 */ /* 0x0000b00000201800 */
[----:B------:R-:W-:-:S02]  /*04d0*/  IMAD R11, R8, 0x100000, R17 ;  /* 0x00100000080b7824 */ /* 0x000fc400078e0211 */
[----:B------:R-:W-:Y:S01]  /*04e0*/  IMAD.MOV.U32 R10, RZ, RZ, R16 ;  /* 0x000000ffff0a7224 */ /* 0x000fe200078e0010 */
[----:B01----:R-:W-:Y:S06]  /*04f0*/  @!P0 BRA `(.L_x_18) ;  /* 0x0000000000388947 */ /* 0x003fec0003800000 */
[----:B------:R-:W-:Y:S01]  /*0500*/  FSETP.GEU.AND P1, PT, |R7|, 4.2275390625, PT ;  /* 0x408748000700780b */ /* 0x000fe20003f2e200 */
[----:B------:R-:W-:Y:S01]  /*0510*/  DADD R10, R6, +INF ;  /* 0x7ff00000060a7429 */ /* 0x000fe20000000000 */
[----:B------:R-:W-:-:S09]  /*0520*/  FSETP.GEU.AND P0, PT, R2, R5, PT ;  /* 0x000000050200720b */ /* 0x000fd20003f0e000 */
[----:B------:R-:W-:Y:S02]  /*0530*/  FSEL R10, R10, RZ, P0 ;  /* 0x000000ff0a0a7208 */ /* 0x000fe40000000000 */
[----:B------:R-:W-:Y:S01]  /*0540*/  FSEL R11, R11, RZ, P0 ;  /* 0x000000ff0b0b7208 */ /* 0x000fe20000000000 */
[----:B------:R-:W-:Y:S06]  /*0550*/  @P1 BRA `(.L_x_18) ;  /* 0x0000000000201947 */ /* 0x000fec0003800000 */
[----:B------:R-:W-:Y:S01]  /*0560*/  LEA.HI R0, R8, R8, RZ, 0x1 ;  /* 0x0000000808007211 */ /* 0x000fe200078f08ff */
[----:B------:R-:W-:-:S03]  /*0570*/  IMAD.MOV.U32 R10, RZ, RZ, R16 ;  /* 0x000000ffff0a7224 */ /* 0x000fc600078e0010 */
[----:B------:R-:W-:-:S05]  /*0580*/  SHF.R.S32.HI R11, RZ, 0x1, R0 ;  /* 0x00000001ff0b7819 */ /* 0x000fca0000011400 */
[----:B------:R-:W-:Y:S01]  /*0590*/  IMAD.IADD R2, R8, 0x1, -R11 ;  /* 0x0000000108027824 */ /* 0x000fe200078e0a0b */
[----:B------:R-:W-:-:S04]  /*05a0*/  LEA R11, R11, R17, 0x14 ;  /* 0x000000110b0b7211 */ /* 0x000fc800078ea0ff */
[----:B------:R-:W-:Y:S01]  /*05b0*/  LEA R3, R2, 0x3ff00000, 0x14 ;  /* 0x3ff0000002037811 */ /* 0x000fe200078ea0ff */
[----:B------:R-:W-:-:S06]  /*05c0*/  IMAD.MOV.U32 R2, RZ, RZ, RZ ;  /* 0x000000ffff027224 */ /* 0x000fcc00078e00ff */
[----:B------:R-:W-:-:S11]  /*05d0*/  DMUL R10, R10, R2 ;  /* 0x000000020a0a7228 */ /* 0x000fd60000000000 */
.L_x_18:
[----:B--2---:R-:W-:Y:S01]  /*05e0*/  DFMA R12, R12, R10, R14 ;  /* 0x0000000a0c0c722b */ /* 0x004fe2000000000e */
[----:B------:R-:W-:-:S05]  /*05f0*/  IMAD.MOV.U32 R6, RZ, RZ, R5 ;  /* 0x000000ffff067224 */ /* 0x000fca00078e0005 */
[----:B------:R2:W3:Y:S01]  /*0600*/  F2F.F32.F64 R7, R12 ;  /* 0x0000000c00077310 */ /* 0x0004e20000301000 */
[----:B------:R-:W-:Y:S05]  /*0610*/  BRA `(.L_x_16) ;  /* 0x0000000400087947 */ /* 0x000fea0003800000 */
.L_x_17:
[----:B------:R-:W-:Y:S01]  /*0620*/  FADD R6, -R2, R5 ;  /* 0x0000000502067221 */ /* 0x000fe20000000100 */
[----:B------:R-:W-:Y:S01]  /*0630*/  MOV R8, 0x652b82fe ;  /* 0x652b82fe00087802 */ /* 0x000fe20000000f00 */
[----:B------:R-:W-:Y:S01]  /*0640*/  IMAD.MOV.U32 R9, RZ, RZ, 0x3ff71547 ;  /* 0x3ff71547ff097424 */ /* 0x000fe200078e00ff */
[----:B------:R-:W-:Y:S01]  /*0650*/  UMOV UR10, 0xfefa39ef ;  /* 0xfefa39ef000a7882 */ /* 0x000fe20000000000 */
[----:B------:R-:W-:Y:S01]  /*0660*/  UMOV UR11, 0x3fe62e42 ;  /* 0x3fe62e42000b7882 */ /* 0x000fe20000000000 */
[----:B------:R-:W-:Y:S08]  /*0670*/  F2F.F64.F32 R16, R3 ;  /* 0x0000000300107310 */ /* 0x000ff00000201800 */
[----:B------:R-:W0:Y:S02]  /*0680*/  F2F.F64.F32 R6, R6 ;  /* 0x0000000600067310 */ /* 0x000e240000201800 */
        /* <DEDUP_REMOVED lines=38> */
[----:B------:R-:W-:-:S10]  /*08f0*/  DFMA R14, R10, R14, 1 ;  /* 0x3ff000000a0e742b */ /* 0x000fd4000000000e */
[----:B------:R-:W-:Y:S02]  /*0900*/  IMAD R11, R8, 0x100000, R15 ;  /* 0x00100000080b7824 */ /* 0x000fe400078e020f */
        /* <DEDUP_REMOVED lines=10> */
[----:B------:R-:W-:-:S04]  /*09b0*/  SHF.R.S32.HI R11, RZ, 0x1, R0 ;  /* 0x00000001ff0b7819 */ /* 0x000fc80000011400 */
[----:B------:R-:W-:Y:S01]  /*09c0*/  IADD3 R4, PT, PT, R8, -R11, RZ ;  /* 0x8000000b08047210 */ /* 0x000fe20007ffe0ff */
[----:B------:R-:W-:-:S03]  /*09d0*/  IMAD R11, R11, 0x100000, R15 ;  /* 0x001000000b0b7824 */ /* 0x000fc600078e020f */
[----:B------:R-:W-:Y:S02]  /*09e0*/  LEA R5, R4, 0x3ff00000, 0x14 ;  /* 0x3ff0000004057811 */ /* 0x000fe400078ea0ff */
[----:B------:R-:W-:-:S06]  /*09f0*/  MOV R4, RZ ;  /* 0x000000ff00047202 */ /* 0x000fcc0000000f00 */
[----:B------:R-:W-:-:S11]  /*0a00*/  DMUL R10, R10, R4 ;  /* 0x000000040a0a7228 */ /* 0x000fd60000000000 */
.L_x_19:
[----:B------:R-:W-:Y:S01]  /*0a10*/  DFMA R12, R12, R10, R16 ;  /* 0x0000000a0c0c722b */ /* 0x000fe20000000010 */
[----:B------:R-:W-:-:S05]  /*0a20*/  IMAD.MOV.U32 R6, RZ, RZ, R2 ;  /* 0x000000ffff067224 */ /* 0x000fca00078e0002 */
[----:B------:R0:W1:Y:S05]  /*0a30*/  F2F.F32.F64 R7, R12 ;  /* 0x0000000c00077310 */ /* 0x00006a0000301000 */
.L_x_16:
[----:B------:R-:W-:-:S04]  /*0a40*/  UIADD3 UR8, UP0, UPT, UR8, 0x8, URZ ;  /* 0x0000000808087890 */ /* 0x000fc8000ff1e0ff */
[----:B------:R-:W-:Y:S01]  /*0a50*/  UIADD3.X UR9, UPT, UPT, URZ, UR9, URZ, UP0, !UPT ;  /* 0x00000009ff097290 */ /* 0x000fe200087fe4ff */
[----:B------:R-:W-:Y:S11]  /*0a60*/  BRA.U UP1, `(.L_x_20) ;  /* 0xfffffff5019c7547 */ /* 0x000ff6000b83ffff */
.L_x_15:
[----:B------:R-:W1:Y:S02]  /*0a70*/  LDC.64 R2, c[0x0][0x388] ;  /* 0x0000e200ff027b82 */ /* 0x000e640000000a00 */
[----:B-1-3--:R-:W-:Y:S01]  /*0a80*/  STG.E.64 desc[UR6][R2.64], R6 ;  /* 0x0000000602007986 */ /* 0x00afe2000c101b06 */
[----:B------:R-:W-:Y:S05]  /*0a90*/  EXIT ;  /* 0x000000000000794d */ /* 0x000fea0003800000 */
.L_x_21:
        /* <DEDUP_REMOVED lines=14> */
.L_x_42:


//--------------------- .text._Z22partial_softmax_kernelPKfP6MaxSumi --------------------------
	.section	.text._Z22partial_softmax_kernelPKfP6MaxSumi,"ax",@progbits
	.align	128
        .global         _Z22partial_softmax_kernelPKfP6MaxSumi
        .type           _Z22partial_softmax_kernelPKfP6MaxSumi,@function
        .size           _Z22partial_softmax_kernelPKfP6MaxSumi,(.L_x_43 - _Z22partial_softmax_kernelPKfP6MaxSumi)
        .other          _Z22partial_softmax_kernelPKfP6MaxSumi,@"STO_CUDA_ENTRY STV_DEFAULT"
_Z22partial_softmax_kernelPKfP6MaxSumi:
.text._Z22partial_softmax_kernelPKfP6MaxSumi:
[----:B------:R-:W-:Y:S01]  /*0000*/  LDC R1, c[0x0][0x37c] ;  /* 0x0000df00ff017b82 */ /* 0x000fe20000000800 */
[----:B------:R-:W0:Y:S01]  /*0010*/  S2R R9, SR_TID.X ;  /* 0x0000000000097919 */ /* 0x000e220000002100 */
[----:B------:R-:W1:Y:S01]  /*0020*/  LDCU UR4, c[0x0][0x360] ;  /* 0x00006c00ff0477ac */ /* 0x000e620008000800 */
[----:B------:R-:W-:Y:S01]  /*0030*/  BSSY.RECONVERGENT B0, `(.L_x_22) ;  /* 0x0000032000007945 */ /* 0x000fe20003800200 */
[----:B------:R-:W-:Y:S01]  /*0040*/  IMAD.MOV.U32 R2, RZ, RZ, -0x800000 ;  /* 0xff800000ff027424 */ /* 0x000fe200078e00ff */
[----:B------:R-:W0:Y:S01]  /*0050*/  S2R R8, SR_CTAID.X ;  /* 0x0000000000087919 */ /* 0x000e220000002500 */
[----:B------:R-:W2:Y:S01]  /*0060*/  LDCU UR5, c[0x0][0x390] ;  /* 0x00007200ff0577ac */ /* 0x000ea20008000800 */
[----:B------:R-:W-:Y:S01]  /*0070*/  IMAD.MOV.U32 R3, RZ, RZ, RZ ;  /* 0x000000ffff037224 */ /* 0x000fe200078e00ff */
[----:B------:R-:W3:Y:S01]  /*0080*/  LDCU.64 UR6, c[0x0][0x358] ;  /* 0x00006b00ff0677ac */ /* 0x000ee20008000a00 */
[----:B------:R-:W4:Y:S01]  /*0090*/  LDCU UR8, c[0x0][0x390] ;  /* 0x00007200ff0877ac */ /* 0x000f220008000800 */
[----:B-1----:R-:W-:Y:S01]  /*00a0*/  MOV R6, UR4 ;  /* 0x0000000400067c02 */ /* 0x002fe20008000f00 */
[----:B0-----:R-:W-:-:S05]  /*00b0*/  IMAD R7, R8, UR4, R9 ;  /* 0x0000000408077c24 */ /* 0x001fca000f8e0209 */
[----:B--2---:R-:W-:-:S13]  /*00c0*/  ISETP.GE.U32.AND P0, PT, R7, UR5, PT ;  /* 0x0000000507007c0c */ /* 0x004fda000bf06070 */
[----:B---34-:R-:W-:Y:S05]  /*00d0*/  @P0 BRA `(.L_x_23) ;  /* 0x00000000009c0947 */ /* 0x018fea0003800000 */
[----:B------:R-:W0:Y:S01]  /*00e0*/  LDC.64 R4, c[0x0][0x380] ;  /* 0x0000e000ff047b82 */ /* 0x000e220000000a00 */
[----:B------:R-:W1:Y:S01]  /*00f0*/  LDCU UR4, c[0x0][0x370] ;  /* 0x00006e00ff0477ac */ /* 0x000e620008000800 */
[----:B------:R-:W-:Y:S02]  /*0100*/  IMAD.MOV.U32 R3, RZ, RZ, RZ ;  /* 0x000000ffff037224 */ /* 0x000fe400078e00ff */
[----:B------:R-:W-:Y:S02]  /*0110*/  IMAD.MOV.U32 R2, RZ, RZ, -0x800000 ;  /* 0xff800000ff027424 */ /* 0x000fe400078e00ff */
[----:B-1----:R-:W-:-:S07]  /*0120*/  IMAD R0, R6, UR4, RZ ;  /* 0x0000000406007c24 */ /* 0x002fce000f8e02ff */
.L_x_27:
[----:B0-----:R-:W-:-:S05]  /*0130*/  IMAD.WIDE.U32 R10, R7, 0x4, R4 ;  /* 0x00000004070a7825 */ /* 0x001fca00078e0004 */
[----:B------:R-:W2:Y:S01]  /*0140*/  LDG.E R15, desc[UR6][R10.64] ;  /* 0x000000060a0f7981 */ /* 0x000ea2000c1e1900 */
[----:B------:R-:W-:Y:S01]  /*0150*/  IADD3 R7, PT, PT, R0, R7, RZ ;  /* 0x0000000700077210 */ /* 0x000fe20007ffe0ff */
[----:B------:R-:W-:Y:S03]  /*0160*/  BSSY.RECONVERGENT B1, `(.L_x_24) ;  /* 0x000001d000017945 */ /* 0x000fe60003800200 */
[----:B------:R-:W-:Y:S02]  /*0170*/  ISETP.GE.U32.AND P1, PT, R7, UR8, PT ;  /* 0x0000000807007c0c */ /* 0x000fe4000bf26070 */
[----:B--2---:R-:W-:-:S13]  /*0180*/  FSETP.GT.AND P0, PT, R15, R2, PT ;  /* 0x000000020f00720b */ /* 0x004fda0003f04000 */
[----:B------:R-:W-:Y:S05]  /*0190*/  @!P0 BRA `(.L_x_25) ;  /* 0x0000000000388947 */ /* 0x000fea0003800000 */
[----:B------:R-:W-:Y:S02]  /*01a0*/  IMAD.MOV.U32 R11, RZ, RZ, 0x3bbb989d ;  /* 0x3bbb989dff0b7424 */ /* 0x000fe400078e00ff */
[----:B------:R-:W-:Y:S01]  /*01b0*/  FADD R2, R2, -R15 ;  /* 0x8000000f02027221 */ /* 0x000fe20000000000 */
[----:B------:R-:W-:-:S03]  /*01c0*/  IMAD.MOV.U32 R13, RZ, RZ, 0x437c0000 ;  /* 0x437c0000ff0d7424 */ /* 0x000fc600078e00ff */
[----:B------:R-:W-:-:S04]  /*01d0*/  FFMA.SAT R10, R2, R11, 0.5 ;  /* 0x3f000000020a7423 */ /* 0x000fc8000000200b */
[----:B------:R-:W-:-:S04]  /*01e0*/  FFMA.RM R10, R10, R13, 12582913 ;  /* 0x4b4000010a0a7423 */ /* 0x000fc8000000400d */
[C---:B------:R-:W-:Y:S01]  /*01f0*/  FADD R11, R10.reuse, -12583039 ;  /* 0xcb40007f0a0b7421 */ /* 0x040fe20000000000 */
[----:B------:R-:W-:-:S03]  /*0200*/  SHF.L.U32 R10, R10, 0x17, RZ ;  /* 0x000000170a0a7819 */ /* 0x000fc600000006ff */
[----:B------:R-:W-:-:S04]  /*0210*/  FFMA R11, R2, 1.4426950216293334961, -R11 ;  /* 0x3fb8aa3b020b7823 */ /* 0x000fc8000000080b */
[----:B------:R-:W-:Y:S01]  /*0220*/  FFMA R11, R2, 1.925963033500011079e-08, R11 ;  /* 0x32a57060020b7823 */ /* 0x000fe2000000000b */
[----:B------:R-:W-:-:S05]  /*0230*/  IMAD.MOV.U32 R2, RZ, RZ, R15 ;  /* 0x000000ffff027224 */ /* 0x000fca00078e000f */
[----:B------:R-:W0:Y:S02]  /*0240*/  MUFU.EX2 R11, R11 ;  /* 0x0000000b000b7308 */ /* 0x000e240000000800 */
[----:B0-----:R-:W-:-:S04]  /*0250*/  FMUL R10, R10, R11 ;  /* 0x0000000b0a0a7220 */ /* 0x001fc80000400000 */
[----:B------:R-:W-:Y:S01]  /*0260*/  FFMA R3, R10, R3, 1 ;  /* 0x3f8000000a037423 */ /* 0x000fe20000000003 */
[----:B------:R-:W-:Y:S06]  /*0270*/  BRA `(.L_x_26) ;  /* 0x00000000002c7947 */ /* 0x000fec0003800000 */
.L_x_25:
[----:B------:R-:W-:Y:S02]  /*0280*/  HFMA2 R12, -RZ, RZ, 3.7421875, 0 ;  /* 0x437c0000ff0c7431 */ /* 0x000fe400000001ff */
[----:B------:R-:W-:Y:S02]  /*0290*/  IMAD.MOV.U32 R11, RZ, RZ, 0x3bbb989d ;  /* 0x3bbb989dff0b7424 */ /* 0x000fe400078e00ff */
[----:B------:R-:W-:-:S04]  /*02a0*/  FADD R10, -R2, R15 ;  /* 0x0000000f020a7221 */ /* 0x000fc80000000100 */
[----:B------:R-:W-:-:S04]  /*02b0*/  FFMA.SAT R11, R10, R11, 0.5 ;  /* 0x3f0000000a0b7423 */ /* 0x000fc8000000200b */
[----:B------:R-:W-:-:S04]  /*02c0*/  FFMA.RM R11, R11, R12, 12582913 ;  /* 0x4b4000010b0b7423 */ /* 0x000fc8000000400c */
[----:B------:R-:W-:-:S04]  /*02d0*/  FADD R13, R11, -12583039 ;  /* 0xcb40007f0b0d7421 */ /* 0x000fc80000000000 */
[----:B------:R-:W-:-:S04]  /*02e0*/  FFMA R13, R10, 1.4426950216293334961, -R13 ;  /* 0x3fb8aa3b0a0d7823 */ /* 0x000fc8000000080d */
[----:B------:R-:W-:Y:S01]  /*02f0*/  FFMA R13, R10, 1.925963033500011079e-08, R13 ;  /* 0x32a570600a0d7823 */ /* 0x000fe2000000000d */
[----:B------:R-:W-:-:S05]  /*0300*/  IMAD.SHL.U32 R10, R11, 0x800000, RZ ;  /* 0x008000000b0a7824 */ /* 0x000fca00078e00ff */
[----:B------:R-:W0:Y:S02]  /*0310*/  MUFU.EX2 R13, R13 ;  /* 0x0000000d000d7308 */ /* 0x000e240000000800 */
[----:B0-----:R-:W-:-:S07]  /*0320*/  FFMA R3, R10, R13, R3 ;  /* 0x0000000d0a037223 */ /* 0x001fce0000000003 */
.L_x_26:
[----:B------:R-:W-:Y:S05]  /*0330*/  BSYNC.RECONVERGENT B1 ;  /* 0x0000000000017941 */ /* 0x000fea0003800200 */
.L_x_24:
[----:B------:R-:W-:Y:S05]  /*0340*/  @!P1 BRA `(.L_x_27) ;  /* 0xfffffffc00789947 */ /* 0x000fea000383ffff */
.L_x_23:
[----:B------:R-:W-:Y:S05]  /*0350*/  BSYNC.RECONVERGENT B0 ;  /* 0x0000000000007941 */ /* 0x000fea0003800200 */
.L_x_22:
[----:B------:R-:W0:Y:S01]  /*0360*/  S2UR UR5, SR_CgaCtaId ;  /* 0x00000000000579c3 */ /* 0x000e220000008800 */
[----:B------:R-:W-:Y:S01]  /*0370*/  UMOV UR4, 0x400 ;  /* 0x0000040000047882 */ /* 0x000fe20000000000 */
[----:B------:R-:W-:Y:S01]  /*0380*/  ISETP.GE.U32.AND P0, PT, R6, 0x2, PT ;  /* 0x000000020600780c */ /* 0x000fe20003f06070 */
[----:B0-----:R-:W-:-:S06]  /*0390*/  ULEA UR4, UR5, UR4, 0x18 ;  /* 0x0000000405047291 */ /* 0x001fcc000f8ec0ff */
[----:B------:R-:W-:-:S05]  /*03a0*/  LEA R7, R9, UR4, 0x3 ;  /* 0x0000000409077c11 */ /* 0x000fca000f8e18ff */
[----:B------:R0:W-:Y:S01]  /*03b0*/  STS.64 [R7], R2 ;  /* 0x0000000207007388 */ /* 0x0001e20000000a00 */
[----:B------:R-:W-:Y:S06]  /*03c0*/  BAR.SYNC.DEFER_BLOCKING 0x0 ;  /* 0x0000000000007b1d */ /* 0x000fec0000010000 */
[----:B------:R-:W-:Y:S05]  /*03d0*/  @!P0 BRA `(.L_x_28) ;  /* 0x0000000800788947 */ /* 0x000fea0003800000 */
.L_x_38:
[----:B------:R-:W-:Y:S01]  /*03e0*/  SHF.R.U32.HI R0, RZ, 0x1, R6 ;  /* 0x00000001ff007819 */ /* 0x000fe20000011606 */
[----:B------:R-:W-:Y:S03]  /*03f0*/  BSSY.RECONVERGENT B1, `(.L_x_29) ;  /* 0x0000098000017945 */ /* 0x000fe60003800200 */
[----:B------:R-:W-:-:S13]  /*0400*/  ISETP.GE.U32.AND P0, PT, R9, R0, PT ;  /* 0x000000000900720c */ /* 0x000fda0003f06070 */
[----:B012---:R-:W-:Y:S05]  /*0410*/  @P0 BRA `(.L_x_30) ;  /* 0x0000000800540947 */ /* 0x007fea0003800000 */
[----:B------:R-:W1:Y:S01]  /*0420*/  LDS.64 R4, [R7] ;  /* 0x0000000007047984 */ /* 0x000e620000000a00 */
[----:B0-----:R-:W-:Y:S01]  /*0430*/  IMAD R2, R0, 0x8, R7 ;  /* 0x0000000800027824 */ /* 0x001fe200078e0207 */
[----:B------:R-:W-:Y:S05]  /*0440*/  BSSY.RECONVERGENT B0, `(.L_x_31) ;  /* 0x0000091000007945 */ /* 0x000fea0003800200 */
[----:B------:R-:W0:Y:S01]  /*0450*/  LDS.64 R2, [R2] ;  /* 0x0000000002027984 */ /* 0x000e220000000a00 */
[----:B-1----:R-:W-:Y:S02]  /*0460*/  FSETP.NEU.AND P0, PT, R4, -INF , PT ;  /* 0xff8000000400780b */ /* 0x002fe40003f0d000 */
[----:B0-----:R-:W-:Y:S01]  /*0470*/  MOV R12, R2 ;  /* 0x00000002000c7202 */ /* 0x001fe20000000f00 */
[----:B------:R-:W-:-:S10]  /*0480*/  IMAD.MOV.U32 R13, RZ, RZ, R3 ;  /* 0x000000ffff0d7224 */ /* 0x000fd400078e0003 */
[----:B------:R-:W-:Y:S05]  /*0490*/  @!P0 BRA `(.L_x_32) ;  /* 0x00000008002c8947 */ /* 0x000fea0003800000 */
[----:B------:R-:W-:Y:S01]  /*04a0*/  FSETP.NEU.AND P0, PT, R2, -INF , PT ;  /* 0xff8000000200780b */ /* 0x000fe20003f0d000 */
[----:B------:R-:W-:Y:S01]  /*04b0*/  IMAD.MOV.U32 R13, RZ, RZ, R5 ;  /* 0x000000ffff0d7224 */ /* 0x000fe200078e0005 */
[----:B------:R-:W-:-:S11]  /*04c0*/  MOV R12, R4 ;  /* 0x00000004000c7202 */ /* 0x000fd60000000f00 */
[----:B------:R-:W-:Y:S05]  /*04d0*/  @!P0 BRA `(.L_x_32) ;  /* 0x00000008001c8947 */ /* 0x000fea0003800000 */
[----:B------:R-:W-:-:S13]  /*04e0*/  FSETP.GT.AND P0, PT, R4, R2, PT ;  /* 0x000000020400720b */ /* 0x000fda0003f04000 */
[----:B------:R-:W-:Y:S05]  /*04f0*/  @!P0 BRA `(.L_x_33) ;  /* 0x00000004000c8947 */ /* 0x000fea0003800000 */
[----:B------:R-:W-:Y:S01]  /*0500*/  FADD R14, -R4, R2 ;  /* 0x00000002040e7221 */ /* 0x000fe20000000100 */
[----:B------:R-:W-:Y:S02]  /*0510*/  HFMA2 R12, -RZ, RZ, 1323, -4.565715789794921875e-05 ;  /* 0x652b82feff0c7431 */ /* 0x000fe400000001ff */
[----:B------:R-:W-:Y:S01]  /*0520*/  IMAD.MOV.U32 R13, RZ, RZ, 0x3ff71547 ;  /* 0x3ff71547ff0d7424 */ /* 0x000fe200078e00ff */
[----:B------:R-:W-:Y:S01]  /*0530*/  UMOV UR4, 0xfefa39ef ;  /* 0xfefa39ef00047882 */ /* 0x000fe20000000000 */
[----:B------:R-:W-:Y:S01]  /*0540*/  UMOV UR5, 0x3fe62e42 ;  /* 0x3fe62e4200057882 */ /* 0x000fe20000000000 */
[----:B------:R-:W-:Y:S01]  /*0550*/  BSSY.RECONVERGENT B2, `(.L_x_34) ;  /* 0x0000039000027945 */ /* 0x000fe20003800200 */
        /* <DEDUP_REMOVED lines=9> */
[----:B------:R-:W-:Y:S01]  /*05f0*/  MOV R10, 0xfca213ea ;  /* 0xfca213ea000a7802 */ /* 0x000fe20000000f00 */
[----:B------:R-:W-:Y:S01]  /*0600*/  IMAD.MOV.U32 R11, RZ, RZ, 0x3e928af3 ;  /* 0x3e928af3ff0b7424 */ /* 0x000fe200078e00ff */
        /* <DEDUP_REMOVED lines=30> */
[----:B------:R-:W-:Y:S01]  /*07f0*/  LEA R19, R12, R21, 0x14 ;  /* 0x000000150c137211 */ /* 0x000fe200078ea0ff */
[----:B------:R-:W-:Y:S01]  /*0800*/  IMAD.MOV.U32 R18, RZ, RZ, R20 ;  /* 0x000000ffff127224 */ /* 0x000fe200078e0014 */
[----:B01----:R-:W-:Y:S06]  /*0810*/  @!P0 BRA `(.L_x_35) ;  /* 0x0000000000308947 */ /* 0x003fec0003800000 */
[----:B------:R-:W-:Y:S01]  /*0820*/  FSETP.GEU.AND P1, PT, |R15|, 4.2275390625, PT ;  /* 0x408748000f00780b */ /* 0x000fe20003f2e200 */
[----:B------:R-:W-:Y:S01]  /*0830*/  DADD R14, R14, +INF ;  /* 0x7ff000000e0e7429 */ /* 0x000fe20000000000 */
[----:B------:R-:W-:-:S09]  /*0840*/  FSETP.GEU.AND P0, PT, R2, R4, PT ;  /* 0x000000040200720b */ /* 0x000fd20003f0e000 */
[----:B------:R-:W-:Y:S02]  /*0850*/  FSEL R18, R14, RZ, P0 ;  /* 0x000000ff0e127208 */ /* 0x000fe40000000000 */
[----:B------:R-:W-:Y:S02]  /*0860*/  @!P1 LEA.HI R3, R12, R12, RZ, 0x1 ;  /* 0x0000000c0c039211 */ /* 0x000fe400078f08ff */
[----:B------:R-:W-:Y:S02]  /*0870*/  FSEL R19, R15, RZ, P0 ;  /* 0x000000ff0f137208 */ /* 0x000fe40000000000 */
[----:B------:R-:W-:-:S04]  /*0880*/  @!P1 SHF.R.S32.HI R3, RZ, 0x1, R3 ;  /* 0x00000001ff039819 */ /* 0x000fc80000011403 */
[----:B------:R-:W-:Y:S01]  /*0890*/  @!P1 IADD3 R2, PT, PT, R12, -R3, RZ ;  /* 0x800000030c029210 */ /* 0x000fe20007ffe0ff */
[----:B------:R-:W-:-:S03]  /*08a0*/  @!P1 IMAD R21, R3, 0x100000, R21 ;  /* 0x0010000003159824 */ /* 0x000fc600078e0215 */
[----:B------:R-:W-:Y:S02]  /*08b0*/  @!P1 LEA R3, R2, 0x3ff00000, 0x14 ;  /* 0x3ff0000002039811 */ /* 0x000fe400078ea0ff */
[----:B------:R-:W-:-:S06]  /*08c0*/  @!P1 MOV R2, RZ ;  /* 0x000000ff00029202 */ /* 0x000fcc0000000f00 */
[----:B------:R-:W-:-:S11]  /*08d0*/  @!P1 DMUL R18, R20, R2 ;  /* 0x0000000214129228 */ /* 0x000fd60000000000 */
.L_x_35:
[----:B------:R-:W-:Y:S05]  /*08e0*/  BSYNC.RECONVERGENT B2 ;  /* 0x0000000000027941 */ /* 0x000fea0003800200 */
.L_x_34:
[----:B--2---:R-:W-:Y:S01]  /*08f0*/  DFMA R10, R10, R18, R16 ;  /* 0x000000120a0a722b */ /* 0x004fe20000000010 */
[----:B------:R-:W-:-:S05]  /*0900*/  IMAD.MOV.U32 R12, RZ, RZ, R4 ;  /* 0x000000ffff0c7224 */ /* 0x000fca00078e0004 */
[----:B------:R2:W3:Y:S01]  /*0910*/  F2F.F32.F64 R13, R10 ;  /* 0x0000000a000d7310 */ /* 0x0004e20000301000 */
[----:B------:R-:W-:Y:S05]  /*0920*/  BRA `(.L_x_32) ;  /* 0x0000000400087947 */ /* 0x000fea0003800000 */
.L_x_33:
[----:B------:R-:W-:Y:S01]  /*0930*/  FADD R14, R4, -R2 ;  /* 0x80000002040e7221 */ /* 0x000fe20000000000 */
[----:B------:R-:W-:Y:S01]  /*0940*/  MOV R12, 0x652b82fe ;  /* 0x652b82fe000c7802 */ /* 0x000fe20000000f00 */
        /* <DEDUP_REMOVED lines=60> */
.L_x_37:
[----:B------:R-:W-:Y:S05]  /*0d10*/  BSYNC.RECONVERGENT B2 ;  /* 0x0000000000027941 */ /* 0x000fea0003800200 */
.L_x_36:
[----:B--2---:R-:W-:Y:S01]  /*0d20*/  DFMA R10, R10, R18, R16 ;  /* 0x000000120a0a722b */ /* 0x004fe20000000010 */
[----:B------:R-:W-:-:S05]  /*0d30*/  IMAD.MOV.U32 R12, RZ, RZ, R2 ;  /* 0x000000ffff0c7224 */ /* 0x000fca00078e0002 */
[----:B------:R0:W1:Y:S05]  /*0d40*/  F2F.F32.F64 R13, R10 ;  /* 0x0000000a000d7310 */ /* 0x00006a0000301000 */
.L_x_32:
[----:B------:R-:W-:Y:S05]  /*0d50*/  BSYNC.RECONVERGENT B0 ;  /* 0x0000000000007941 */ /* 0x000fea0003800200 */
.L_x_31:
[----:B-1-3--:R1:W-:Y:S02]  /*0d60*/  STS.64 [R7], R12 ;  /* 0x0000000c07007388 */ /* 0x00a3e40000000a00 */
.L_x_30:
[----:B------:R-:W-:Y:S05]  /*0d70*/  BSYNC.RECONVERGENT B1 ;  /* 0x0000000000017941 */ /* 0x000fea0003800200 */
.L_x_29:
[----:B------:R-:W-:Y:S01]  /*0d80*/  BAR.SYNC.DEFER_BLOCKING 0x0 ;  /* 0x0000000000007b1d */ /* 0x000fe20000010000 */
[----:B------:R-:W-:Y:S02]  /*0d90*/  ISETP.GT.U32.AND P0, PT, R6, 0x3, PT ;  /* 0x000000030600780c */ /* 0x000fe40003f04070 */
[----:B------:R-:W-:-:S11]  /*0da0*/  MOV R6, R0 ;  /* 0x0000000000067202 */ /* 0x000fd60000000f00 */
[----:B------:R-:W-:Y:S05]  /*0db0*/  @P0 BRA `(.L_x_38) ;  /* 0xfffffff400880947 */ /* 0x000fea000383ffff */
.L_x_28:
[----:B------:R-:W-:-:S13]  /*0dc0*/  ISETP.NE.AND P0, PT, R9, RZ, PT ;  /* 0x000000ff0900720c */ /* 0x000fda0003f05270 */
[----:B------:R-:W-:Y:S05]  /*0dd0*/  @P0 EXIT ;  /* 0x000000000000094d */ /* 0x000fea0003800000 */
[----:B------:R-:W3:Y:S01]  /*0de0*/  S2UR UR5, SR_CgaCtaId ;  /* 0x00000000000579c3 */ /* 0x000ee20000008800 */
[----:B------:R-:W-:-:S07]  /*0df0*/  UMOV UR4, 0x400 ;  /* 0x0000040000047882 */ /* 0x000fce0000000000 */
[----:B0-----:R-:W0:Y:S01]  /*0e00*/  LDC.64 R2, c[0x0][0x388] ;  /* 0x0000e200ff027b82 */ /* 0x001e220000000a00 */
[----:B---3--:R-:W-:Y:S01]  /*0e10*/  ULEA UR4, UR5, UR4, 0x18 ;  /* 0x0000000405047291 */ /* 0x008fe2000f8ec0ff */
[----:B0-----:R-:W-:-:S08]  /*0e20*/  IMAD.WIDE.U32 R8, R8, 0x8, R2 ;  /* 0x0000000808087825 */ /* 0x001fd000078e0002 */
[----:B------:R-:W0:Y:S04]  /*0e30*/  LDS.64 R4, [UR4] ;  /* 0x00000004ff047984 */ /* 0x000e280008000a00 */
[----:B0-----:R-:W-:Y:S01]  /*0e40*/  STG.E.64 desc[UR6][R8.64], R4 ;  /* 0x0000000408007986 */ /* 0x001fe2000c101b06 */
[----:B------:R-:W-:Y:S05]  /*0e50*/  EXIT ;  /* 0x000000000000794d */ /* 0x000fea0003800000 */
.L_x_39:
        /* <DEDUP_REMOVED lines=10> */
.L_x_43:


//--------------------- .nv.shared._Z20normalization_kernelPKfPfP6MaxSumi --------------------------
	.section	.nv.shared._Z20normalization_kernelPKfPfP6MaxSumi,"aw",@nobits
	.sectionflags	@""
	.align	16
	.zero		1024


//--------------------- .nv.shared.reserved.0     --------------------------
	.section	.nv.shared.reserved.0,"aw",@nobits
	.weak		__nv_reservedSMEM_offset_0_alias
	.size		__nv_reservedSMEM_offset_0_alias, 0, 64
	.other		__nv_reservedSMEM_offset_0_alias,@"STO_CUDA_RESERVED_SHARED STV_DEFAULT"
__nv_reservedSMEM_offset_0_alias:
	.zero		0
	.zero		64


//--------------------- .nv.shared._Z22final_reduction_kernelP6MaxSumS0_i --------------------------
	.section	.nv.shared._Z22final_reduction_kernelP6MaxSumS0_i,"aw",@nobits
	.sectionflags	@""
	.align	16
	.zero		1024


//--------------------- .nv.shared._Z22partial_softmax_kernelPKfP6MaxSumi --------------------------
	.section	.nv.shared._Z22partial_softmax_kernelPKfP6MaxSumi,"aw",@nobits
	.sectionflags	@""
	.align	16
	.zero		1024


//--------------------- .nv.constant0._Z20normalization_kernelPKfPfP6MaxSumi --------------------------
	.section	.nv.constant0._Z20normalization_kernelPKfPfP6MaxSumi,"a",@progbits
	.sectionflags	@""
	.align	4
.nv.constant0._Z20normalization_kernelPKfPfP6MaxSumi:
	.zero		924


//--------------------- .nv.constant0._Z22final_reduction_kernelP6MaxSumS0_i --------------------------
	.section	.nv.constant0._Z22final_reduction_kernelP6MaxSumS0_i,"a",@progbits
	.sectionflags	@""
	.align	4
.nv.constant0._Z22final_reduction_kernelP6MaxSumS0_i:
	.zero		916


//--------------------- .nv.constant0._Z22partial_softmax_kernelPKfP6MaxSumi --------------------------
	.section	.nv.constant0._Z22partial_softmax_kernelPKfP6MaxSumi,"a",@progbits
	.sectionflags	@""
	.align	4
.nv.constant0._Z22partial_softmax_kernelPKfP6MaxSumi:
	.zero		916


//--------------------- SYMBOLS --------------------------

	.type		.nv.reservedSmem.offset0,@object
	.size		.nv.reservedSmem.offset0,0x4
	.type		.nv.reservedSmem.cap,@object
	.size		.nv.reservedSmem.cap,0x4
